//
// Generated by NVIDIA NVVM Compiler
//
// Compiler Build ID: CL-36424714
// Cuda compilation tools, release 13.0, V13.0.88
// Based on NVVM 20.0.0
//

.version 9.0
.target sm_100
.address_size 64

	// .globl	_Z10PDH_kernelP10hist_entrymP7double4md
// _ZZ10PDH_kernelP10hist_entrymP7double4mdE7s_block has been demoted

.visible .entry _Z10PDH_kernelP10hist_entrymP7double4md(
	.param .u64 .ptr .align 1 _Z10PDH_kernelP10hist_entrymP7double4md_param_0,
	.param .u64 _Z10PDH_kernelP10hist_entrymP7double4md_param_1,
	.param .u64 .ptr .align 1 _Z10PDH_kernelP10hist_entrymP7double4md_param_2,
	.param .u64 _Z10PDH_kernelP10hist_entrymP7double4md_param_3,
	.param .f64 _Z10PDH_kernelP10hist_entrymP7double4md_param_4
)
{
	.reg .pred 	%p<36>;
	.reg .b32 	%r<75>;
	.reg .b64 	%rd<34>;
	.reg .b64 	%fd<162>;
	// demoted variable
	.shared .align 16 .b8 _ZZ10PDH_kernelP10hist_entrymP7double4mdE7s_block[16384];
	ld.param.u64 	%rd12, [_Z10PDH_kernelP10hist_entrymP7double4md_param_0];
	ld.param.u64 	%rd10, [_Z10PDH_kernelP10hist_entrymP7double4md_param_1];
	ld.param.u64 	%rd13, [_Z10PDH_kernelP10hist_entrymP7double4md_param_2];
	ld.param.u64 	%rd11, [_Z10PDH_kernelP10hist_entrymP7double4md_param_3];
	ld.param.f64 	%fd7, [_Z10PDH_kernelP10hist_entrymP7double4md_param_4];
	cvta.to.global.u64 	%rd1, %rd12;
	cvta.to.global.u64 	%rd2, %rd13;
	mov.u32 	%r1, %tid.x;
	mov.u32 	%r2, %ctaid.x;
	mov.u32 	%r3, %ntid.x;
	mov.u32 	%r4, %nctaid.x;
	mul.lo.s32 	%r5, %r2, %r3;
	add.s32 	%r25, %r5, %r1;
	cvt.u64.u32 	%rd3, %r25;
	setp.le.u64 	%p2, %rd11, %rd3;
	@%p2 bra 	$L__BB0_25;
	shl.b64 	%rd14, %rd3, 5;
	add.s64 	%rd4, %rd2, %rd14;
	ld.global.v2.f64 	{%fd1, %fd2}, [%rd4];
	ld.global.f64 	%fd3, [%rd4+16];
	shr.u32 	%r6, %r4, 1;
	setp.lt.u32 	%p3, %r4, 2;
	shl.b32 	%r26, %r1, 5;
	mov.u32 	%r27, _ZZ10PDH_kernelP10hist_entrymP7double4mdE7s_block;
	add.s32 	%r7, %r27, %r26;
	@%p3 bra 	$L__BB0_20;
	and.b32  	%r29, %r4, 1;
	setp.eq.b32 	%p4, %r29, 1;
	not.pred 	%p5, %p4;
	setp.ge.u32 	%p6, %r2, %r6;
	and.pred  	%p1, %p5, %p6;
	mov.f64 	%fd8, 0d7FF0000000000000;
	{
	.reg .b32 %temp; 
	mov.b64 	{%temp, %r8}, %fd8;
	}
	and.b32  	%r9, %r3, 2046;
	mov.b32 	%r69, 1;
$L__BB0_3:
	mov.u32 	%r10, %r69;
	setp.ge.u32 	%p7, %r10, %r6;
	and.pred  	%p8, %p7, %p1;
	@%p8 bra 	$L__BB0_19;
	add.s32 	%r30, %r10, %r2;
	rem.u32 	%r31, %r30, %r4;
	bar.sync 	0;
	mul.lo.s32 	%r11, %r31, %r3;
	add.s32 	%r32, %r11, %r1;
	cvt.u64.u32 	%rd5, %r32;
	setp.le.u64 	%p9, %rd11, %rd5;
	@%p9 bra 	$L__BB0_6;
	shl.b64 	%rd15, %rd5, 5;
	add.s64 	%rd16, %rd2, %rd15;
	ld.global.v2.f64 	{%fd9, %fd10}, [%rd16];
	ld.global.v2.f64 	{%fd11, %fd12}, [%rd16+16];
	st.shared.v2.f64 	[%r7], {%fd9, %fd10};
	st.shared.v2.f64 	[%r7+16], {%fd11, %fd12};
$L__BB0_6:
	setp.eq.s32 	%p10, %r3, 1;
	bar.sync 	0;
	mov.b32 	%r73, 0;
	@%p10 bra 	$L__BB0_15;
	mov.u32 	%r35, _ZZ10PDH_kernelP10hist_entrymP7double4mdE7s_block;
	add.s32 	%r71, %r35, 32;
	and.b32  	%r36, %r3, -2;
	neg.s32 	%r72, %r36;
	mov.u32 	%r70, %r11;
$L__BB0_8:
	cvt.u64.u32 	%rd17, %r70;
	setp.le.u64 	%p11, %rd11, %rd17;
	@%p11 bra 	$L__BB0_11;
	ld.shared.v2.f64 	{%fd13, %fd14}, [%r71+-32];
	ld.shared.f64 	%fd15, [%r71+-16];
	sub.f64 	%fd16, %fd1, %fd13;
	sub.f64 	%fd17, %fd2, %fd14;
	sub.f64 	%fd18, %fd3, %fd15;
	abs.f64 	%fd19, %fd16;
	abs.f64 	%fd20, %fd17;
	abs.f64 	%fd21, %fd18;
	add.f64 	%fd22, %fd19, %fd20;
	add.f64 	%fd23, %fd22, %fd21;
	min.f64 	%fd24, %fd19, %fd20;
	max.f64 	%fd25, %fd19, %fd20;
	min.f64 	%fd26, %fd25, %fd21;
	max.f64 	%fd27, %fd25, %fd21;
	{
	.reg .b32 %temp; 
	mov.b64 	{%temp, %r37}, %fd27;
	}
	and.b32  	%r38, %r37, -4194304;
	xor.b32  	%r39, %r38, 2144337920;
	mov.b32 	%r40, 0;
	mov.b64 	%fd28, {%r40, %r39};
	mul.f64 	%fd29, %fd26, %fd28;
	mul.f64 	%fd30, %fd24, %fd28;
	mul.f64 	%fd31, %fd27, %fd28;
	mul.f64 	%fd32, %fd29, %fd29;
	fma.rn.f64 	%fd33, %fd30, %fd30, %fd32;
	fma.rn.f64 	%fd34, %fd31, %fd31, %fd33;
	min.f64 	%fd35, %fd34, 0d7FEFFFFFFFFFFFFF;
	rsqrt.approx.ftz.f64 	%fd36, %fd35;
	mul.rn.f64 	%fd37, %fd36, %fd36;
	neg.f64 	%fd38, %fd37;
	fma.rn.f64 	%fd39, %fd35, %fd38, 0d3FF0000000000000;
	fma.rn.f64 	%fd40, %fd39, 0d3FD8000000000000, 0d3FE0000000000000;
	mul.rn.f64 	%fd41, %fd39, %fd36;
	fma.rn.f64 	%fd42, %fd40, %fd41, %fd36;
	mul.f64 	%fd43, %fd34, %fd42;
	or.b32  	%r41, %r38, 1048576;
	mov.b64 	%fd44, {%r40, %r41};
	mul.f64 	%fd45, %fd44, %fd43;
	setp.gt.f64 	%p12, %fd23, %fd27;
	selp.f64 	%fd46, %fd45, %fd23, %p12;
	setp.lt.u32 	%p13, %r37, %r8;
	selp.f64 	%fd47, %fd46, %fd27, %p13;
	div.rn.f64 	%fd48, %fd47, %fd7;
	cvt.rzi.u64.f64 	%rd6, %fd48;
	setp.gt.u64 	%p14, %rd6, %rd10;
	@%p14 bra 	$L__BB0_11;
	shl.b64 	%rd18, %rd6, 3;
	add.s64 	%rd19, %rd1, %rd18;
	atom.global.add.u64 	%rd20, [%rd19], 1;
$L__BB0_11:
	add.s32 	%r42, %r70, 1;
	cvt.u64.u32 	%rd21, %r42;
	setp.le.u64 	%p15, %rd11, %rd21;
	@%p15 bra 	$L__BB0_14;
	ld.shared.v2.f64 	{%fd49, %fd50}, [%r71];
	ld.shared.f64 	%fd51, [%r71+16];
	sub.f64 	%fd52, %fd1, %fd49;
	sub.f64 	%fd53, %fd2, %fd50;
	sub.f64 	%fd54, %fd3, %fd51;
	abs.f64 	%fd55, %fd52;
	abs.f64 	%fd56, %fd53;
	abs.f64 	%fd57, %fd54;
	add.f64 	%fd58, %fd55, %fd56;
	add.f64 	%fd59, %fd58, %fd57;
	min.f64 	%fd60, %fd55, %fd56;
	max.f64 	%fd61, %fd55, %fd56;
	min.f64 	%fd62, %fd61, %fd57;
	max.f64 	%fd63, %fd61, %fd57;
	{
	.reg .b32 %temp; 
	mov.b64 	{%temp, %r43}, %fd63;
	}
	and.b32  	%r44, %r43, -4194304;
	xor.b32  	%r45, %r44, 2144337920;
	mov.b32 	%r46, 0;
	mov.b64 	%fd64, {%r46, %r45};
	mul.f64 	%fd65, %fd62, %fd64;
	mul.f64 	%fd66, %fd60, %fd64;
	mul.f64 	%fd67, %fd63, %fd64;
	mul.f64 	%fd68, %fd65, %fd65;
	fma.rn.f64 	%fd69, %fd66, %fd66, %fd68;
	fma.rn.f64 	%fd70, %fd67, %fd67, %fd69;
	min.f64 	%fd71, %fd70, 0d7FEFFFFFFFFFFFFF;
	rsqrt.approx.ftz.f64 	%fd72, %fd71;
	mul.rn.f64 	%fd73, %fd72, %fd72;
	neg.f64 	%fd74, %fd73;
	fma.rn.f64 	%fd75, %fd71, %fd74, 0d3FF0000000000000;
	fma.rn.f64 	%fd76, %fd75, 0d3FD8000000000000, 0d3FE0000000000000;
	mul.rn.f64 	%fd77, %fd75, %fd72;
	fma.rn.f64 	%fd78, %fd76, %fd77, %fd72;
	mul.f64 	%fd79, %fd70, %fd78;
	or.b32  	%r47, %r44, 1048576;
	mov.b64 	%fd80, {%r46, %r47};
	mul.f64 	%fd81, %fd80, %fd79;
	setp.gt.f64 	%p16, %fd59, %fd63;
	selp.f64 	%fd82, %fd81, %fd59, %p16;
	setp.lt.u32 	%p17, %r43, %r8;
	selp.f64 	%fd83, %fd82, %fd63, %p17;
	div.rn.f64 	%fd84, %fd83, %fd7;
	cvt.rzi.u64.f64 	%rd7, %fd84;
	setp.gt.u64 	%p18, %rd7, %rd10;
	@%p18 bra 	$L__BB0_14;
	shl.b64 	%rd22, %rd7, 3;
	add.s64 	%rd23, %rd1, %rd22;
	atom.global.add.u64 	%rd24, [%rd23], 1;
$L__BB0_14:
	add.s32 	%r72, %r72, 2;
	add.s32 	%r71, %r71, 64;
	add.s32 	%r70, %r70, 2;
	setp.ne.s32 	%p19, %r72, 0;
	mov.u32 	%r73, %r9;
	@%p19 bra 	$L__BB0_8;
$L__BB0_15:
	and.b32  	%r48, %r3, 1;
	setp.eq.b32 	%p20, %r48, 1;
	not.pred 	%p21, %p20;
	@%p21 bra 	$L__BB0_19;
	add.s32 	%r49, %r73, %r11;
	cvt.u64.u32 	%rd25, %r49;
	setp.le.u64 	%p22, %rd11, %rd25;
	@%p22 bra 	$L__BB0_19;
	shl.b32 	%r50, %r73, 5;
	mov.u32 	%r51, _ZZ10PDH_kernelP10hist_entrymP7double4mdE7s_block;
	add.s32 	%r52, %r51, %r50;
	ld.shared.v2.f64 	{%fd85, %fd86}, [%r52];
	ld.shared.f64 	%fd87, [%r52+16];
	sub.f64 	%fd88, %fd1, %fd85;
	sub.f64 	%fd89, %fd2, %fd86;
	sub.f64 	%fd90, %fd3, %fd87;
	abs.f64 	%fd91, %fd88;
	abs.f64 	%fd92, %fd89;
	abs.f64 	%fd93, %fd90;
	add.f64 	%fd94, %fd91, %fd92;
	add.f64 	%fd95, %fd94, %fd93;
	min.f64 	%fd96, %fd91, %fd92;
	max.f64 	%fd97, %fd91, %fd92;
	min.f64 	%fd98, %fd97, %fd93;
	max.f64 	%fd99, %fd97, %fd93;
	{
	.reg .b32 %temp; 
	mov.b64 	{%temp, %r53}, %fd99;
	}
	and.b32  	%r54, %r53, -4194304;
	xor.b32  	%r55, %r54, 2144337920;
	mov.b32 	%r56, 0;
	mov.b64 	%fd100, {%r56, %r55};
	mul.f64 	%fd101, %fd98, %fd100;
	mul.f64 	%fd102, %fd96, %fd100;
	mul.f64 	%fd103, %fd99, %fd100;
	mul.f64 	%fd104, %fd101, %fd101;
	fma.rn.f64 	%fd105, %fd102, %fd102, %fd104;
	fma.rn.f64 	%fd106, %fd103, %fd103, %fd105;
	min.f64 	%fd107, %fd106, 0d7FEFFFFFFFFFFFFF;
	rsqrt.approx.ftz.f64 	%fd108, %fd107;
	mul.rn.f64 	%fd109, %fd108, %fd108;
	neg.f64 	%fd110, %fd109;
	fma.rn.f64 	%fd111, %fd107, %fd110, 0d3FF0000000000000;
	fma.rn.f64 	%fd112, %fd111, 0d3FD8000000000000, 0d3FE0000000000000;
	mul.rn.f64 	%fd113, %fd111, %fd108;
	fma.rn.f64 	%fd114, %fd112, %fd113, %fd108;
	mul.f64 	%fd115, %fd106, %fd114;
	or.b32  	%r57, %r54, 1048576;
	mov.b64 	%fd116, {%r56, %r57};
	mul.f64 	%fd117, %fd116, %fd115;
	setp.gt.f64 	%p23, %fd95, %fd99;
	selp.f64 	%fd118, %fd117, %fd95, %p23;
	setp.lt.u32 	%p24, %r53, %r8;
	selp.f64 	%fd119, %fd118, %fd99, %p24;
	div.rn.f64 	%fd120, %fd119, %fd7;
	cvt.rzi.u64.f64 	%rd8, %fd120;
	setp.gt.u64 	%p25, %rd8, %rd10;
	@%p25 bra 	$L__BB0_19;
	shl.b64 	%rd26, %rd8, 3;
	add.s64 	%rd27, %rd1, %rd26;
	atom.global.add.u64 	%rd28, [%rd27], 1;
$L__BB0_19:
	add.s32 	%r69, %r10, 1;
	setp.ne.s32 	%p26, %r10, %r6;
	@%p26 bra 	$L__BB0_3;
$L__BB0_20:
	cvt.u32.u64 	%r58, %rd3;
	bar.sync 	0;
	ld.global.v2.f64 	{%fd121, %fd122}, [%rd4];
	ld.global.v2.f64 	{%fd123, %fd124}, [%rd4+16];
	st.shared.v2.f64 	[%r7], {%fd121, %fd122};
	st.shared.v2.f64 	[%r7+16], {%fd123, %fd124};
	bar.sync 	0;
	add.s32 	%r74, %r1, 1;
	setp.ge.u32 	%p27, %r74, %r3;
	add.s32 	%r59, %r58, 1;
	cvt.u64.u32 	%rd29, %r59;
	setp.le.u64 	%p28, %rd11, %rd29;
	or.pred  	%p29, %p27, %p28;
	@%p29 bra 	$L__BB0_25;
	ld.shared.v2.f64 	{%fd4, %fd5}, [%r7];
	ld.shared.f64 	%fd6, [%r7+16];
	mov.f64 	%fd125, 0d7FF0000000000000;
	{
	.reg .b32 %temp; 
	mov.b64 	{%temp, %r22}, %fd125;
	}
	mov.u32 	%r61, _ZZ10PDH_kernelP10hist_entrymP7double4mdE7s_block;
$L__BB0_22:
	shl.b32 	%r60, %r74, 5;
	add.s32 	%r62, %r61, %r60;
	ld.shared.v2.f64 	{%fd126, %fd127}, [%r62];
	ld.shared.f64 	%fd128, [%r62+16];
	sub.f64 	%fd129, %fd4, %fd126;
	sub.f64 	%fd130, %fd5, %fd127;
	sub.f64 	%fd131, %fd6, %fd128;
	abs.f64 	%fd132, %fd129;
	abs.f64 	%fd133, %fd130;
	abs.f64 	%fd134, %fd131;
	add.f64 	%fd135, %fd132, %fd133;
	add.f64 	%fd136, %fd135, %fd134;
	min.f64 	%fd137, %fd132, %fd133;
	max.f64 	%fd138, %fd132, %fd133;
	min.f64 	%fd139, %fd138, %fd134;
	max.f64 	%fd140, %fd138, %fd134;
	{
	.reg .b32 %temp; 
	mov.b64 	{%temp, %r63}, %fd140;
	}
	and.b32  	%r64, %r63, -4194304;
	xor.b32  	%r65, %r64, 2144337920;
	mov.b32 	%r66, 0;
	mov.b64 	%fd141, {%r66, %r65};
	mul.f64 	%fd142, %fd139, %fd141;
	mul.f64 	%fd143, %fd137, %fd141;
	mul.f64 	%fd144, %fd140, %fd141;
	mul.f64 	%fd145, %fd142, %fd142;
	fma.rn.f64 	%fd146, %fd143, %fd143, %fd145;
	fma.rn.f64 	%fd147, %fd144, %fd144, %fd146;
	min.f64 	%fd148, %fd147, 0d7FEFFFFFFFFFFFFF;
	rsqrt.approx.ftz.f64 	%fd149, %fd148;
	mul.rn.f64 	%fd150, %fd149, %fd149;
	neg.f64 	%fd151, %fd150;
	fma.rn.f64 	%fd152, %fd148, %fd151, 0d3FF0000000000000;
	fma.rn.f64 	%fd153, %fd152, 0d3FD8000000000000, 0d3FE0000000000000;
	mul.rn.f64 	%fd154, %fd152, %fd149;
	fma.rn.f64 	%fd155, %fd153, %fd154, %fd149;
	mul.f64 	%fd156, %fd147, %fd155;
	or.b32  	%r67, %r64, 1048576;
	mov.b64 	%fd157, {%r66, %r67};
	mul.f64 	%fd158, %fd157, %fd156;
	setp.gt.f64 	%p30, %fd136, %fd140;
	selp.f64 	%fd159, %fd158, %fd136, %p30;
	setp.lt.u32 	%p31, %r63, %r22;
	selp.f64 	%fd160, %fd159, %fd140, %p31;
	div.rn.f64 	%fd161, %fd160, %fd7;
	cvt.rzi.u64.f64 	%rd9, %fd161;
	setp.gt.u64 	%p32, %rd9, %rd10;
	@%p32 bra 	$L__BB0_24;
	shl.b64 	%rd30, %rd9, 3;
	add.s64 	%rd31, %rd1, %rd30;
	atom.global.add.u64 	%rd32, [%rd31], 1;
$L__BB0_24:
	add.s32 	%r74, %r74, 1;
	setp.lt.u32 	%p33, %r74, %r3;
	add.s32 	%r68, %r74, %r5;
	cvt.u64.u32 	%rd33, %r68;
	setp.gt.u64 	%p34, %rd11, %rd33;
	and.pred  	%p35, %p33, %p34;
	@%p35 bra 	$L__BB0_22;
$L__BB0_25:
	ret;

}


// ===== COMPILED SASS (sm_100) =====

	.target	sm_100

	.elftype	@"ET_EXEC"


//--------------------- .note.nv.tkinfo           --------------------------
	.section	.note.nv.tkinfo,"",@"SHT_NOTE"
	.sectionflags	@"SHF_NOTE_NV_TKINFO"
	.tkinfo
        /*0018*/ 	.word	0x00000002
        /*0030*/ 	.string	""
        /*0030*/ 	.string	"ptxas"
        /*0030*/ 	.string	"Cuda compilation tools, release 13.0, V13.0.88"
        /*0030*/ 	.string	"Build cuda_13.0.r13.0/compiler.36424714_0"
        /*0030*/ 	.string	"-arch sm_100 -m 64 "



//--------------------- .note.nv.cuinfo           --------------------------
	.section	.note.nv.cuinfo,"",@"SHT_NOTE"
	.sectionflags	@"SHF_NOTE_NV_CUINFO"
        /*0018*/ 	.short	0x0002
        /*001a*/ 	.short	0x0064
        /*001c*/ 	.short	0x0082
	.zero		2


//--------------------- .nv.info                  --------------------------
	.section	.nv.info,"",@"SHT_CUDA_INFO"
	.align	4


	//----- nvinfo : EIATTR_REGCOUNT
	.align		4
        /*0000*/ 	.byte	0x04, 0x2f
        /*0002*/ 	.short	(.L_1 - .L_0)
	.align		4
.L_0:
        /*0004*/ 	.word	index@(_Z10PDH_kernelP10hist_entrymP7double4md)
        /*0008*/ 	.word	0x00000022


	//----- nvinfo : EIATTR_FRAME_SIZE
	.align		4
.L_1:
        /*000c*/ 	.byte	0x04, 0x11
        /*000e*/ 	.short	(.L_3 - .L_2)
	.align		4
.L_2:
        /*0010*/ 	.word	index@($__internal_0_$__cuda_sm20_div_rn_f64_full)
        /*0014*/ 	.word	0x00000000


	//----- nvinfo : EIATTR_FRAME_SIZE
	.align		4
.L_3:
        /*0018*/ 	.byte	0x04, 0x11
        /*001a*/ 	.short	(.L_5 - .L_4)
	.align		4
.L_4:
        /*001c*/ 	.word	index@(_Z10PDH_kernelP10hist_entrymP7double4md)
        /*0020*/ 	.word	0x00000000


	//----- nvinfo : EIATTR_MIN_STACK_SIZE
	.align		4
.L_5:
        /*0024*/ 	.byte	0x04, 0x12
        /*0026*/ 	.short	(.L_7 - .L_6)
	.align		4
.L_6:
        /*0028*/ 	.word	index@(_Z10PDH_kernelP10hist_entrymP7double4md)
        /*002c*/ 	.word	0x00000000
.L_7:


//--------------------- .nv.compat                --------------------------
	.section	.nv.compat,"",@"SHT_CUDA_COMPAT_INFO"
	.align	4
        /*0000*/ 	.byte	0x02, 0x09, 0x00, 0x00, 0x02, 0x02, 0x01, 0x00, 0x02, 0x05, 0x05, 0x00, 0x03, 0x07, 0x01, 0x01
        /*0010*/ 	.byte	0x02, 0x03, 0x00, 0x00, 0x02, 0x06, 0x01, 0x00, 0x04, 0x0b, 0x08, 0x00, 0x01, 0x00, 0x00, 0x00
        /*0020*/ 	.byte	0x00, 0x00, 0x00, 0x00


//--------------------- .nv.info._Z10PDH_kernelP10hist_entrymP7double4md --------------------------
	.section	.nv.info._Z10PDH_kernelP10hist_entrymP7double4md,"",@"SHT_CUDA_INFO"
	.sectionflags	@""
	.align	4


	//----- nvinfo : EIATTR_CUDA_API_VERSION
	.align		4
        /*0000*/ 	.byte	0x04, 0x37
        /*0002*/ 	.short	(.L_9 - .L_8)
.L_8:
        /*0004*/ 	.word	0x00000082


	//----- nvinfo : EIATTR_KPARAM_INFO
	.align		4
.L_9:
        /*0008*/ 	.byte	0x04, 0x17
        /*000a*/ 	.short	(.L_11 - .L_10)
.L_10:
        /*000c*/ 	.word	0x00000000
        /*0010*/ 	.short	0x0004
        /*0012*/ 	.short	0x0020
        /*0014*/ 	.byte	0x00, 0xf0, 0x21, 0x00


	//----- nvinfo : EIATTR_KPARAM_INFO
	.align		4
.L_11:
        /*0018*/ 	.byte	0x04, 0x17
        /*001a*/ 	.short	(.L_13 - .L_12)
.L_12:
        /*001c*/ 	.word	0x00000000
        /*0020*/ 	.short	0x0003
        /*0022*/ 	.short	0x0018
        /*0024*/ 	.byte	0x00, 0xf0, 0x21, 0x00


	//----- nvinfo : EIATTR_KPARAM_INFO
	.align		4
.L_13:
        /*0028*/ 	.byte	0x04, 0x17
        /*002a*/ 	.short	(.L_15 - .L_14)
.L_14:
        /*002c*/ 	.word	0x00000000
        /*0030*/ 	.short	0x0002
        /*0032*/ 	.short	0x0010
        /*0034*/ 	.byte	0x00, 0xf5, 0x21, 0x00


	//----- nvinfo : EIATTR_KPARAM_INFO
	.align		4
.L_15:
        /*0038*/ 	.byte	0x04, 0x17
        /*003a*/ 	.short	(.L_17 - .L_16)
.L_16:
        /*003c*/ 	.word	0x00000000
        /*0040*/ 	.short	0x0001
        /*0042*/ 	.short	0x0008
        /*0044*/ 	.byte	0x00, 0xf0, 0x21, 0x00


	//----- nvinfo : EIATTR_KPARAM_INFO
	.align		4
.L_17:
        /*0048*/ 	.byte	0x04, 0x17
        /*004a*/ 	.short	(.L_19 - .L_18)
.L_18:
        /*004c*/ 	.word	0x00000000
        /*0050*/ 	.short	0x0000
        /*0052*/ 	.short	0x0000
        /*0054*/ 	.byte	0x00, 0xf5, 0x21, 0x00


	//----- nvinfo : EIATTR_SPARSE_MMA_MASK
	.align		4
.L_19:
        /*0058*/ 	.byte	0x03, 0x50
        /*005a*/ 	.short	0x0000


	//----- nvinfo : EIATTR_MAXREG_COUNT
	.align		4
        /*005c*/ 	.byte	0x03, 0x1b
        /*005e*/ 	.short	0x00ff


	//----- nvinfo : EIATTR_NUM_BARRIERS
	.align		4
        /*0060*/ 	.byte	0x02, 0x4c
        /*0062*/ 	.byte	0x01
	.zero		1


	//----- nvinfo : EIATTR_MERCURY_ISA_VERSION
	.align		4
        /*0064*/ 	.byte	0x03, 0x5f
        /*0066*/ 	.short	0x0101


	//----- nvinfo : EIATTR_VRC_CTA_INIT_COUNT
	.align		4
        /*0068*/ 	.byte	0x02, 0x4a
	.zero		1
	.zero		1


	//----- nvinfo : EIATTR_EXIT_INSTR_OFFSETS
	.align		4
        /*006c*/ 	.byte	0x04, 0x1c
        /*006e*/ 	.short	(.L_21 - .L_20)


	//   ....[0]....
.L_20:
        /*0070*/ 	.word	0x000000a0


	//   ....[1]....
        /*0074*/ 	.word	0x00001b80


	//   ....[2]....
        /*0078*/ 	.word	0x000023d0


	//----- nvinfo : EIATTR_CRS_STACK_SIZE
	.align		4
.L_21:
        /*007c*/ 	.byte	0x04, 0x1e
        /*007e*/ 	.short	(.L_23 - .L_22)
.L_22:
        /*0080*/ 	.word	0x00000000


	//----- nvinfo : EIATTR_CBANK_PARAM_SIZE
	.align		4
.L_23:
        /*0084*/ 	.byte	0x03, 0x19
        /*0086*/ 	.short	0x0028


	//----- nvinfo : EIATTR_PARAM_CBANK
	.align		4
        /*0088*/ 	.byte	0x04, 0x0a
        /*008a*/ 	.short	(.L_25 - .L_24)
	.align		4
.L_24:
        /*008c*/ 	.word	index@(.nv.constant0._Z10PDH_kernelP10hist_entrymP7double4md)
        /*0090*/ 	.short	0x0380
        /*0092*/ 	.short	0x0028


	//----- nvinfo : EIATTR_SW_WAR
	.align		4
.L_25:
        /*0094*/ 	.byte	0x04, 0x36
        /*0096*/ 	.short	(.L_27 - .L_26)
.L_26:
        /*0098*/ 	.word	0x00000008
.L_27:


//--------------------- .nv.callgraph             --------------------------
	.section	.nv.callgraph,"",@"SHT_CUDA_CALLGRAPH"
	.align	4
	.sectionentsize	8
	.align		4
        /*0000*/ 	.word	0x00000000
	.align		4
        /*0004*/ 	.word	0xffffffff
	.align		4
        /*0008*/ 	.word	0x00000000
	.align		4
        /*000c*/ 	.word	0xfffffffe
	.align		4
        /*0010*/ 	.word	0x00000000
	.align		4
        /*0014*/ 	.word	0xfffffffd
	.align		4
        /*0018*/ 	.word	0x00000000
	.align		4
        /*001c*/ 	.word	0xfffffffc


//--------------------- .text._Z10PDH_kernelP10hist_entrymP7double4md --------------------------
	.section	.text._Z10PDH_kernelP10hist_entrymP7double4md,"ax",@progbits
	.align	128
        .global         _Z10PDH_kernelP10hist_entrymP7double4md
        .type           _Z10PDH_kernelP10hist_entrymP7double4md,@function
        .size           _Z10PDH_kernelP10hist_entrymP7double4md,(.L_x_30 - _Z10PDH_kernelP10hist_entrymP7double4md)
        .other          _Z10PDH_kernelP10hist_entrymP7double4md,@"STO_CUDA_ENTRY STV_DEFAULT"
_Z10PDH_kernelP10hist_entrymP7double4md:
.text._Z10PDH_kernelP10hist_entrymP7double4md:
[----:B------:R-:W-:Y:S01]  /*0000*/  LDC R1, c[0x0][0x37c] ;  /* 0x0000df00ff017b82 */ /* 0x000fe20000000800 */
[----:B------:R-:W0:Y:S07]  /*0010*/  S2R R0, SR_TID.X ;  /* 0x0000000000007919 */ /* 0x000e2e0000002100 */
[----:B------:R-:W1:Y:S01]  /*0020*/  S2UR UR17, SR_CTAID.X ;  /* 0x00000000001179c3 */ /* 0x000e620000002500 */
[----:B------:R-:W1:Y:S01]  /*0030*/  LDCU UR14, c[0x0][0x360] ;  /* 0x00006c00ff0e77ac */ /* 0x000e620008000800 */
[----:B------:R-:W2:Y:S01]  /*0040*/  LDCU.64 UR4, c[0x0][0x398] ;  /* 0x00007300ff0477ac */ /* 0x000ea20008000a00 */
[----:B------:R-:W3:Y:S01]  /*0050*/  LDCU UR18, c[0x0][0x370] ;  /* 0x00006e00ff1277ac */ /* 0x000ee20008000800 */
[----:B-1----:R-:W-:-:S06]  /*0060*/  UIMAD UR15, UR17, UR14, URZ ;  /* 0x0000000e110f72a4 */ /* 0x002fcc000f8e02ff */
[----:B0-----:R-:W-:-:S05]  /*0070*/  VIADD R2, R0, UR15 ;  /* 0x0000000f00027c36 */ /* 0x001fca0008000000 */
[----:B--2---:R-:W-:-:S04]  /*0080*/  ISETP.GE.U32.AND P0, PT, R2, UR4, PT ;  /* 0x0000000402007c0c */ /* 0x004fc8000bf06070 */
[----:B------:R-:W-:-:S13]  /*0090*/  ISETP.GE.U32.AND.EX P0, PT, RZ, UR5, PT, P0 ;  /* 0x00000005ff007c0c */ /* 0x000fda000bf06100 */
[----:B---3--:R-:W-:Y:S05]  /*00a0*/  @P0 EXIT ;  /* 0x000000000000094d */ /* 0x008fea0003800000 */
[----:B------:R-:W0:Y:S01]  /*00b0*/  S2UR UR5, SR_CgaCtaId ;  /* 0x00000000000579c3 */ /* 0x000e220000008800 */
[----:B------:R-:W1:Y:S01]  /*00c0*/  LDCU.64 UR6, c[0x0][0x390] ;  /* 0x00007200ff0677ac */ /* 0x000e620008000a00 */
[----:B------:R-:W-:Y:S01]  /*00d0*/  UISETP.GE.U32.AND UP0, UPT, UR18, 0x2, UPT ;  /* 0x000000021200788c */ /* 0x000fe2000bf06070 */
[----:B------:R-:W-:-:S05]  /*00e0*/  UMOV UR4, 0x400 ;  /* 0x0000040000047882 */ /* 0x000fca0000000000 */
[----:B------:R-:W2:Y:S01]  /*00f0*/  LDC R3, c[0x0][0x3a4] ;  /* 0x0000e900ff037b82 */ /* 0x000ea20000000800 */
[----:B------:R-:W3:Y:S01]  /*0100*/  LDCU.64 UR12, c[0x0][0x358] ;  /* 0x00006b00ff0c77ac */ /* 0x000ee20008000a00 */
[----:B------:R-:W4:Y:S01]  /*0110*/  LDCU UR16, c[0x0][0x3a0] ;  /* 0x00007400ff1077ac */ /* 0x000f220008000800 */
[----:B-1----:R-:W-:-:S04]  /*0120*/  LEA R6, P0, R2, UR6, 0x5 ;  /* 0x0000000602067c11 */ /* 0x002fc8000f8028ff */
[----:B------:R-:W-:Y:S01]  /*0130*/  LEA.HI.X R7, R2, UR7, RZ, 0x5, P0 ;  /* 0x0000000702077c11 */ /* 0x000fe200080f2cff */
[----:B0-----:R-:W-:-:S06]  /*0140*/  ULEA UR4, UR5, UR4, 0x18 ;  /* 0x0000000405047291 */ /* 0x001fcc000f8ec0ff */
[----:B------:R-:W-:Y:S01]  /*0150*/  LEA R4, R0, UR4, 0x5 ;  /* 0x0000000400047c11 */ /* 0x000fe2000f8e28ff */
[----:B---34-:R-:W-:Y:S06]  /*0160*/  BRA.U !UP0, `(.L_x_0) ;  /* 0x0000001908547547 */ /* 0x018fec000b800000 */
[----:B------:R0:W5:Y:S04]  /*0170*/  LDG.E.64 R20, desc[UR12][R6.64+0x10] ;  /* 0x0000100c06147981 */ /* 0x000168000c1e1b00 */
[----:B------:R0:W5:Y:S01]  /*0180*/  LDG.E.128 R8, desc[UR12][R6.64] ;  /* 0x0000000c06087981 */ /* 0x000162000c1e1d00 */
[----:B------:R-:W-:Y:S02]  /*0190*/  USHF.R.U32.HI UR19, URZ, 0x1, UR18 ;  /* 0x00000001ff137899 */ /* 0x000fe40008011612 */
[----:B------:R-:W-:Y:S02]  /*01a0*/  ULOP3.LUT UR4, UR18, 0x1, URZ, 0xc0, !UPT ;  /* 0x0000000112047892 */ /* 0x000fe4000f8ec0ff */
[----:B------:R-:W-:Y:S02]  /*01b0*/  UISETP.GE.U32.AND UP0, UPT, UR17, UR19, UPT ;  /* 0x000000131100728c */ /* 0x000fe4000bf06070 */
[----:B------:R-:W-:-:S02]  /*01c0*/  ULOP3.LUT UR6, UR14, 0x7fe, URZ, 0xc0, !UPT ;  /* 0x000007fe0e067892 */ /* 0x000fc4000f8ec0ff */
[----:B------:R-:W-:Y:S02]  /*01d0*/  ULEA.HI UR21, UR18, 0x1, URZ, 0x1f ;  /* 0x0000000112157891 */ /* 0x000fe4000f8ff8ff */
[----:B------:R-:W-:Y:S01]  /*01e0*/  UISETP.NE.U32.AND UP0, UPT, UR4, 0x1, UP0 ;  /* 0x000000010400788c */ /* 0x000fe20008705070 */
[----:B0-----:R-:W-:-:S10]  /*01f0*/  UMOV UR20, 0x1 ;  /* 0x0000000100147882 */ /* 0x001fd40000000000 */
.L_x_17:
[----:B------:R-:W-:Y:S01]  /*0200*/  IMAD.U32 R5, RZ, RZ, UR20 ;  /* 0x00000014ff057e24 */ /* 0x000fe2000f8e00ff */
[----:B------:R-:W-:-:S04]  /*0210*/  PLOP3.LUT P0, PT, PT, PT, UP0, 0x80, 0x8 ;  /* 0x000000000008781c */ /* 0x000fc80003f0f008 */
[----:B------:R-:W-:-:S13]  /*0220*/  ISETP.GE.U32.AND P1, PT, R5, UR19, PT ;  /* 0x0000001305007c0c */ /* 0x000fda000bf26070 */
[----:B0-----:R-:W-:Y:S05]  /*0230*/  @P0 BRA P1, `(.L_x_1) ;  /* 0x0000001800140947 */ /* 0x001fea0000800000 */
[----:B------:R-:W0:Y:S01]  /*0240*/  I2F.U32.RP R5, UR18 ;  /* 0x0000001200057d06 */ /* 0x000e220008209000 */
[----:B------:R-:W-:Y:S01]  /*0250*/  UMOV UR4, URZ ;  /* 0x000000ff00047c82 */ /* 0x000fe20008000000 */
[----:B------:R-:W-:Y:S01]  /*0260*/  UISETP.NE.U32.AND UP2, UPT, UR18, URZ, UPT ;  /* 0x000000ff1200728c */ /* 0x000fe2000bf45070 */
[----:B------:R-:W-:Y:S06]  /*0270*/  BAR.SYNC.DEFER_BLOCKING 0x0 ;  /* 0x0000000000007b1d */ /* 0x000fec0000010000 */
[----:B------:R-:W-:Y:S01]  /*0280*/  BSSY.RECONVERGENT B0, `(.L_x_2) ;  /* 0x000001e000007945 */ /* 0x000fe20003800200 */
[----:B0-----:R-:W0:Y:S02]  /*0290*/  MUFU.RCP R5, R5 ;  /* 0x0000000500057308 */ /* 0x001e240000001000 */
[----:B0-----:R-:W-:-:S06]  /*02a0*/  VIADD R12, R5, 0xffffffe ;  /* 0x0ffffffe050c7836 */ /* 0x001fcc0000000000 */
[----:B------:R-:W0:Y:S02]  /*02b0*/  F2I.FTZ.U32.TRUNC.NTZ R12, R12 ;  /* 0x0000000c000c7305 */ /* 0x000e24000021f000 */
[----:B0-----:R-:W-:-:S13]  /*02c0*/  R2UR UR5, R12 ;  /* 0x000000000c0572ca */ /* 0x001fda00000e0000 */
[----:B------:R-:W-:-:S04]  /*02d0*/  UIADD3 UR7, UPT, UPT, URZ, -UR5, URZ ;  /* 0x80000005ff077290 */ /* 0x000fc8000fffe0ff */
[----:B------:R-:W-:-:S04]  /*02e0*/  UIMAD UR7, UR7, UR18, URZ ;  /* 0x00000012070772a4 */ /* 0x000fc8000f8e02ff */
[----:B------:R-:W-:Y:S02]  /*02f0*/  UIMAD.WIDE.U32 UR4, UR5, UR7, UR4 ;  /* 0x00000007050472a5 */ /* 0x000fe4000f8e0004 */
[----:B------:R-:W-:-:S04]  /*0300*/  UIADD3 UR7, UPT, UPT, UR17, UR20, URZ ;  /* 0x0000001411077290 */ /* 0x000fc8000fffe0ff */
[----:B------:R-:W-:-:S04]  /*0310*/  UIMAD.WIDE.U32 UR4, UR5, UR7, URZ ;  /* 0x00000007050472a5 */ /* 0x000fc8000f8e00ff */
[----:B------:R-:W-:-:S04]  /*0320*/  UIADD3 UR5, UPT, UPT, -UR5, URZ, URZ ;  /* 0x000000ff05057290 */ /* 0x000fc8000fffe1ff */
[----:B------:R-:W-:-:S04]  /*0330*/  UIMAD UR7, UR18, UR5, UR7 ;  /* 0x00000005120772a4 */ /* 0x000fc8000f8e0207 */
[----:B------:R-:W-:-:S03]  /*0340*/  UISETP.GE.U32.AND UP1, UPT, UR7, UR18, UPT ;  /* 0x000000120700728c */ /* 0x000fc6000bf26070 */
[----:B------:R-:W0:Y:S08]  /*0350*/  LDCU.64 UR4, c[0x0][0x398] ;  /* 0x00007300ff0477ac */ /* 0x000e300008000a00 */
[----:B------:R-:W-:-:S04]  /*0360*/  @UP1 UIADD3 UR7, UPT, UPT, UR7, -UR18, URZ ;  /* 0x8000001207071290 */ /* 0x000fc8000fffe0ff */
[----:B------:R-:W-:-:S11]  /*0370*/  UISETP.GE.U32.AND UP1, UPT, UR7, UR18, UPT ;  /* 0x000000120700728c */ /* 0x000fd6000bf26070 */
[----:B------:R-:W-:Y:S02]  /*0380*/  @UP1 UIADD3 UR7, UPT, UPT, UR7, -UR18, URZ ;  /* 0x8000001207071290 */ /* 0x000fe4000fffe0ff */
[----:B------:R-:W-:-:S04]  /*0390*/  @!UP2 ULOP3.LUT UR7, URZ, UR18, URZ, 0x33, !UPT ;  /* 0x00000012ff07a292 */ /* 0x000fc8000f8e33ff */
[----:B------:R-:W-:-:S06]  /*03a0*/  UIMAD UR10, UR7, UR14, URZ ;  /* 0x0000000e070a72a4 */ /* 0x000fcc000f8e02ff */
[----:B------:R-:W-:-:S05]  /*03b0*/  VIADD R5, R0, UR10 ;  /* 0x0000000a00057c36 */ /* 0x000fca0008000000 */
[----:B0-----:R-:W-:-:S04]  /*03c0*/  ISETP.GE.U32.AND P0, PT, R5, UR4, PT ;  /* 0x0000000405007c0c */ /* 0x001fc8000bf06070 */
[----:B------:R-:W-:-:S13]  /*03d0*/  ISETP.GE.U32.AND.EX P0, PT, RZ, UR5, PT, P0 ;  /* 0x00000005ff007c0c */ /* 0x000fda000bf06100 */
[----:B------:R-:W-:Y:S05]  /*03e0*/  @P0 BRA `(.L_x_3) ;  /* 0x00000000001c0947 */ /* 0x000fea0003800000 */
[----:B------:R-:W0:Y:S02]  /*03f0*/  LDCU.64 UR4, c[0x0][0x390] ;  /* 0x00007200ff0477ac */ /* 0x000e240008000a00 */
[----:B0-----:R-:W-:-:S04]  /*0400*/  LEA R22, P0, R5, UR4, 0x5 ;  /* 0x0000000405167c11 */ /* 0x001fc8000f8028ff */
[----:B------:R-:W-:-:S05]  /*0410*/  LEA.HI.X R23, R5, UR5, RZ, 0x5, P0 ;  /* 0x0000000505177c11 */ /* 0x000fca00080f2cff */
[----:B------:R-:W3:Y:S04]  /*0420*/  LDG.E.128 R12, desc[UR12][R22.64] ;  /* 0x0000000c160c7981 */ /* 0x000ee8000c1e1d00 */
[----:B------:R-:W4:Y:S04]  /*0430*/  LDG.E.128 R16, desc[UR12][R22.64+0x10] ;  /* 0x0000100c16107981 */ /* 0x000f28000c1e1d00 */
[----:B---3--:R0:W-:Y:S04]  /*0440*/  STS.128 [R4], R12 ;  /* 0x0000000c04007388 */ /* 0x0081e80000000c00 */
[----:B----4-:R0:W-:Y:S02]  /*0450*/  STS.128 [R4+0x10], R16 ;  /* 0x0000101004007388 */ /* 0x0101e40000000c00 */
.L_x_3:
[----:B------:R-:W-:Y:S05]  /*0460*/  BSYNC.RECONVERGENT B0 ;  /* 0x0000000000007941 */ /* 0x000fea0003800200 */
.L_x_2:
[----:B------:R-:W-:Y:S01]  /*0470*/  BAR.SYNC.DEFER_BLOCKING 0x0 ;  /* 0x0000000000007b1d */ /* 0x000fe20000010000 */
[----:B------:R-:W-:-:S05]  /*0480*/  UISETP.NE.AND UP1, UPT, UR14, 0x1, UPT ;  /* 0x000000010e00788c */ /* 0x000fca000bf25270 */
[----:B------:R-:W-:-:S04]  /*0490*/  UMOV UR4, URZ ;  /* 0x000000ff00047c82 */ /* 0x000fc80008000000 */
[----:B------:R-:W-:Y:S05]  /*04a0*/  BRA.U !UP1, `(.L_x_4) ;  /* 0x0000000d09a07547 */ /* 0x000fea000b800000 */
[----:B------:R-:W1:Y:S01]  /*04b0*/  S2UR UR7, SR_CgaCtaId ;  /* 0x00000000000779c3 */ /* 0x000e620000008800 */
[----:B------:R-:W-:Y:S01]  /*04c0*/  UMOV UR5, 0x400 ;  /* 0x0000040000057882 */ /* 0x000fe20000000000 */
[----:B------:R-:W-:Y:S01]  /*04d0*/  ULOP3.LUT UR4, UR14, 0xfffffffe, URZ, 0xc0, !UPT ;  /* 0xfffffffe0e047892 */ /* 0x000fe2000f8ec0ff */
[----:B------:R-:W3:Y:S01]  /*04e0*/  LDCU UR22, c[0x0][0x3a4] ;  /* 0x00007480ff1677ac */ /* 0x000ee20008000800 */
[----:B------:R-:W4:Y:S01]  /*04f0*/  LDCU.64 UR28, c[0x0][0x398] ;  /* 0x00007300ff1c77ac */ /* 0x000f220008000a00 */
[----:B------:R-:W0:Y:S01]  /*0500*/  LDCU.64 UR24, c[0x0][0x388] ;  /* 0x00007100ff1877ac */ /* 0x000e220008000a00 */
[----:B------:R-:W0:Y:S01]  /*0510*/  LDCU.64 UR26, c[0x0][0x380] ;  /* 0x00007000ff1a77ac */ /* 0x000e220008000a00 */
[----:B------:R-:W-:Y:S01]  /*0520*/  UIADD3 UR8, UPT, UPT, -UR4, URZ, URZ ;  /* 0x000000ff04087290 */ /* 0x000fe2000fffe1ff */
[----:B------:R-:W-:Y:S01]  /*0530*/  UMOV UR9, UR10 ;  /* 0x0000000a00097c82 */ /* 0x000fe20008000000 */
[----:B-1----:R-:W-:-:S04]  /*0540*/  ULEA UR7, UR7, UR5, 0x18 ;  /* 0x0000000507077291 */ /* 0x002fc8000f8ec0ff */
[----:B0--34-:R-:W-:-:S12]  /*0550*/  UIADD3 UR7, UPT, UPT, UR7, 0x20, URZ ;  /* 0x0000002007077890 */ /* 0x019fd8000fffe0ff */
.L_x_13:
[----:B------:R-:W-:Y:S02]  /*0560*/  UISETP.GE.U32.AND UP1, UPT, UR9, UR28, UPT ;  /* 0x0000001c0900728c */ /* 0x000fe4000bf26070 */
[----:B------:R-:W-:Y:S02]  /*0570*/  UIADD3 UR8, UPT, UPT, UR8, 0x2, URZ ;  /* 0x0000000208087890 */ /* 0x000fe4000fffe0ff */
[----:B------:R-:W-:Y:S02]  /*0580*/  UISETP.GE.U32.AND.EX UP1, UPT, URZ, UR29, UPT, UP1 ;  /* 0x0000001dff00728c */ /* 0x000fe4000bf26110 */
[----:B------:R-:W-:-:S07]  /*0590*/  UISETP.NE.AND UP2, UPT, UR8, URZ, UPT ;  /* 0x000000ff0800728c */ /* 0x000fce000bf45270 */
[----:B0-----:R-:W-:Y:S05]  /*05a0*/  BRA.U UP1, `(.L_x_5) ;  /* 0x0000000501a07547 */ /* 0x001fea000b800000 */
[----:B------:R-:W0:Y:S01]  /*05b0*/  LDS.128 R12, [UR7+-0x20] ;  /* 0xffffe007ff0c7984 */ /* 0x000e220008000c00 */
[----:B------:R-:W-:Y:S01]  /*05c0*/  UMOV UR4, 0xffffffff ;  /* 0xffffffff00047882 */ /* 0x000fe20000000000 */
[----:B------:R-:W-:Y:S01]  /*05d0*/  UMOV UR5, 0x7fefffff ;  /* 0x7fefffff00057882 */ /* 0x000fe20000000000 */
[----:B------:R-:W-:Y:S01]  /*05e0*/  IMAD.MOV.U32 R27, RZ, RZ, 0x3fd80000 ;  /* 0x3fd80000ff1b7424 */ /* 0x000fe200078e00ff */
[----:B------:R-:W1:Y:S01]  /*05f0*/  LDS.64 R22, [UR7+-0x10] ;  /* 0xfffff007ff167984 */ /* 0x000e620008000a00 */
[----:B------:R-:W-:Y:S01]  /*0600*/  UMOV UR11, UR5 ;  /* 0x00000005000b7c82 */ /* 0x000fe20008000000 */
[----:B------:R-:W-:Y:S01]  /*0610*/  BSSY.RECONVERGENT B0, `(.L_x_6) ;  /* 0x0000056000007945 */ /* 0x000fe20003800200 */
[----:B0----5:R-:W-:Y:S02]  /*0620*/  DADD R16, R8, -R12 ;  /* 0x0000000008107229 */ /* 0x021fe4000000080c */
[----:B------:R-:W-:Y:S02]  /*0630*/  DADD R18, R10, -R14 ;  /* 0x000000000a127229 */ /* 0x000fe4000000080e */
[----:B-1----:R-:W-:-:S06]  /*0640*/  DADD R14, R20, -R22 ;  /* 0x00000000140e7229 */ /* 0x002fcc0000000816 */
[----:B------:R-:W-:Y:S01]  /*0650*/  DSETP.MAX.AND P0, P1, |R16|, |R18|, PT ;  /* 0x400000121000722a */ /* 0x000fe2000390f200 */
[----:B------:R-:W-:Y:S02]  /*0660*/  IMAD.MOV.U32 R5, RZ, RZ, R17 ;  /* 0x000000ffff057224 */ /* 0x000fe400078e0011 */
[----:B------:R-:W-:Y:S02]  /*0670*/  IMAD.MOV.U32 R22, RZ, RZ, R19 ;  /* 0x000000ffff167224 */ /* 0x000fe400078e0013 */
[----:B------:R-:W-:Y:S02]  /*0680*/  IMAD.MOV.U32 R12, RZ, RZ, R18 ;  /* 0x000000ffff0c7224 */ /* 0x000fe400078e0012 */
[----:B------:R-:W-:Y:S01]  /*0690*/  IMAD.MOV.U32 R23, RZ, RZ, R17 ;  /* 0x000000ffff177224 */ /* 0x000fe200078e0011 */
[----:B------:R-:W-:Y:S01]  /*06a0*/  FSEL R13, |R5|, |R22|, P0 ;  /* 0x40000016050d7208 */ /* 0x000fe20000000200 */
[----:B------:R-:W-:-:S05]  /*06b0*/  IMAD.MOV.U32 R5, RZ, RZ, R16 ;  /* 0x000000ffff057224 */ /* 0x000fca00078e0010 */
[C---:B------:R-:W-:Y:S02]  /*06c0*/  SEL R12, R5.reuse, R12, P0 ;  /* 0x0000000c050c7207 */ /* 0x040fe40000000000 */
[----:B------:R-:W-:Y:S01]  /*06d0*/  @P1 LOP3.LUT R13, R22, 0x80000, RZ, 0xfc, !PT ;  /* 0x00080000160d1812 */ /* 0x000fe200078efcff */
[C-C-:B------:R-:W-:Y:S02]  /*06e0*/  DSETP.MIN.AND P0, P1, |R16|.reuse, |R18|.reuse, PT ;  /* 0x400000121000722a */ /* 0x140fe40003900200 */
[----:B------:R-:W-:Y:S01]  /*06f0*/  DADD R16, |R16|, |R18| ;  /* 0x0000000010107229 */ /* 0x000fe20000000612 */
[--C-:B------:R-:W-:Y:S02]  /*0700*/  IMAD.MOV.U32 R24, RZ, RZ, R12.reuse ;  /* 0x000000ffff187224 */ /* 0x100fe400078e000c */
[C-C-:B------:R-:W-:Y:S01]  /*0710*/  DSETP.MAX.AND P4, P5, |R14|.reuse, R12.reuse, PT ;  /* 0x0000000c0e00722a */ /* 0x140fe20003d8f200 */
[----:B------:R-:W-:Y:S01]  /*0720*/  SEL R18, R5, R18, P0 ;  /* 0x0000001205127207 */ /* 0x000fe20000000000 */
[----:B------:R-:W-:Y:S01]  /*0730*/  IMAD.MOV.U32 R5, RZ, RZ, R15 ;  /* 0x000000ffff057224 */ /* 0x000fe200078e000f */
[C---:B------:R-:W-:Y:S01]  /*0740*/  DSETP.MIN.AND P2, P3, |R14|.reuse, R12, PT ;  /* 0x0000000c0e00722a */ /* 0x040fe20003b40200 */
[----:B------:R-:W-:Y:S01]  /*0750*/  IMAD.MOV.U32 R26, RZ, RZ, R13 ;  /* 0x000000ffff1a7224 */ /* 0x000fe200078e000d */
[----:B------:R-:W-:Y:S01]  /*0760*/  DADD R16, |R14|, R16 ;  /* 0x000000000e107229 */ /* 0x000fe20000000210 */
[----:B------:R-:W-:Y:S01]  /*0770*/  IMAD.MOV.U32 R28, RZ, RZ, R12 ;  /* 0x000000ffff1c7224 */ /* 0x000fe200078e000c */
[----:B------:R-:W-:-:S02]  /*0780*/  FSEL R19, |R5|, R13, P4 ;  /* 0x0000000d05137208 */ /* 0x000fc40002000200 */
[----:B------:R-:W-:Y:S01]  /*0790*/  FSEL R25, |R5|, R26, P2 ;  /* 0x0000001a05197208 */ /* 0x000fe20001000200 */
[----:B------:R-:W-:-:S04]  /*07a0*/  IMAD.MOV.U32 R5, RZ, RZ, R14 ;  /* 0x000000ffff057224 */ /* 0x000fc800078e000e */
[----:B------:R-:W-:Y:S02]  /*07b0*/  @P5 LOP3.LUT R19, R13, 0x80000, RZ, 0xfc, !PT ;  /* 0x000800000d135812 */ /* 0x000fe400078efcff */
[C---:B------:R-:W-:Y:S02]  /*07c0*/  SEL R24, R5.reuse, R24, P2 ;  /* 0x0000001805187207 */ /* 0x040fe40001000000 */
[----:B------:R-:W-:Y:S01]  /*07d0*/  SEL R12, R5, R28, P4 ;  /* 0x0000001c050c7207 */ /* 0x000fe20002000000 */
[----:B------:R-:W-:Y:S01]  /*07e0*/  IMAD.MOV.U32 R13, RZ, RZ, R19 ;  /* 0x000000ffff0d7224 */ /* 0x000fe200078e0013 */
[----:B------:R-:W-:Y:S02]  /*07f0*/  FSEL R19, |R23|, |R22|, P0 ;  /* 0x4000001617137208 */ /* 0x000fe40000000200 */
[----:B------:R-:W-:Y:S01]  /*0800*/  @P1 LOP3.LUT R19, R22, 0x80000, RZ, 0xfc, !PT ;  /* 0x0008000016131812 */ /* 0x000fe200078efcff */
[----:B------:R-:W-:Y:S01]  /*0810*/  IMAD.MOV.U32 R22, RZ, RZ, RZ ;  /* 0x000000ffff167224 */ /* 0x000fe200078e00ff */
[----:B------:R-:W-:-:S02]  /*0820*/  LOP3.LUT R5, R13, 0xffc00000, RZ, 0xc0, !PT ;  /* 0xffc000000d057812 */ /* 0x000fc400078ec0ff */
[----:B------:R-:W-:Y:S01]  /*0830*/  @P3 LOP3.LUT R25, R26, 0x80000, RZ, 0xfc, !PT ;  /* 0x000800001a193812 */ /* 0x000fe200078efcff */
[----:B------:R-:W-:Y:S01]  /*0840*/  IMAD.MOV.U32 R26, RZ, RZ, 0x0 ;  /* 0x00000000ff1a7424 */ /* 0x000fe200078e00ff */
[----:B------:R-:W-:-:S06]  /*0850*/  LOP3.LUT R23, R5, 0x7fd00000, RZ, 0x3c, !PT ;  /* 0x7fd0000005177812 */ /* 0x000fcc00078e3cff */
[-C--:B------:R-:W-:Y:S02]  /*0860*/  DMUL R24, R24, R22.reuse ;  /* 0x0000001618187228 */ /* 0x080fe40000000000 */
[----:B------:R-:W-:-:S06]  /*0870*/  DMUL R18, R18, R22 ;  /* 0x0000001612127228 */ /* 0x000fcc0000000000 */
[----:B------:R-:W-:-:S08]  /*0880*/  DMUL R24, R24, R24 ;  /* 0x0000001818187228 */ /* 0x000fd00000000000 */
[----:B------:R-:W-:Y:S02]  /*0890*/  DFMA R24, R18, R18, R24 ;  /* 0x000000121218722b */ /* 0x000fe40000000018 */
[----:B------:R-:W-:Y:S01]  /*08a0*/  DMUL R18, R12, R22 ;  /* 0x000000160c127228 */ /* 0x000fe20000000000 */
[----:B------:R-:W-:-:S07]  /*08b0*/  IMAD.U32 R23, RZ, RZ, UR11 ;  /* 0x0000000bff177e24 */ /* 0x000fce000f8e00ff */
[----:B------:R-:W-:-:S08]  /*08c0*/  DFMA R18, R18, R18, R24 ;  /* 0x000000121212722b */ /* 0x000fd00000000018 */
[----:B------:R-:W-:Y:S02]  /*08d0*/  DSETP.MIN.AND P0, P1, R18, UR4, PT ;  /* 0x0000000412007e2a */ /* 0x000fe4000b900000 */
[----:B------:R-:W-:-:S05]  /*08e0*/  IMAD.MOV.U32 R22, RZ, RZ, R19 ;  /* 0x000000ffff167224 */ /* 0x000fca00078e0013 */
[----:B------:R-:W-:Y:S01]  /*08f0*/  FSEL R25, R22, UR11, P0 ;  /* 0x0000000b16197c08 */ /* 0x000fe20008000000 */
[----:B------:R-:W-:-:S05]  /*0900*/  IMAD.MOV.U32 R22, RZ, RZ, R18 ;  /* 0x000000ffff167224 */ /* 0x000fca00078e0012 */
[----:B------:R-:W-:Y:S01]  /*0910*/  SEL R24, R22, UR4, P0 ;  /* 0x0000000416187c07 */ /* 0x000fe20008000000 */
[----:B------:R-:W-:Y:S01]  /*0920*/  IMAD.MOV.U32 R22, RZ, RZ, RZ ;  /* 0x000000ffff167224 */ /* 0x000fe200078e00ff */
[----:B------:R-:W-:Y:S01]  /*0930*/  @P1 LOP3.LUT R25, R23, 0x80000, RZ, 0xfc, !PT ;  /* 0x0008000017191812 */ /* 0x000fe200078efcff */
[----:B------:R-:W-:-:S03]  /*0940*/  DSETP.GT.AND P0, PT, R16, R12, PT ;  /* 0x0000000c1000722a */ /* 0x000fc60003f04000 */
[----:B------:R-:W0:Y:S02]  /*0950*/  MUFU.RSQ64H R23, R25 ;  /* 0x0000001900177308 */ /* 0x000e240000001c00 */
[----:B0-----:R-:W-:-:S08]  /*0960*/  DMUL R14, R22, R22 ;  /* 0x00000016160e7228 */ /* 0x001fd00000000000 */
[----:B------:R-:W-:-:S08]  /*0970*/  DFMA R14, R24, -R14, 1 ;  /* 0x3ff00000180e742b */ /* 0x000fd0000000080e */
[----:B------:R-:W-:Y:S02]  /*0980*/  DFMA R26, R14, R26, 0.5 ;  /* 0x3fe000000e1a742b */ /* 0x000fe4000000001a */
[----:B------:R-:W-:-:S08]  /*0990*/  DMUL R14, R22, R14 ;  /* 0x0000000e160e7228 */ /* 0x000fd00000000000 */
[----:B------:R-:W-:Y:S02]  /*09a0*/  DFMA R26, R26, R14, R22 ;  /* 0x0000000e1a1a722b */ /* 0x000fe40000000016 */
[----:B------:R-:W0:Y:S01]  /*09b0*/  LDC.64 R14, c[0x0][0x3a0] ;  /* 0x0000e800ff0e7b82 */ /* 0x000e220000000a00 */
[----:B------:R-:W0:Y:S01]  /*09c0*/  MUFU.RCP64H R23, UR22 ;  /* 0x0000001600177d08 */ /* 0x000e220008001800 */
[----:B------:R-:W-:-:S04]  /*09d0*/  IMAD.MOV.U32 R22, RZ, RZ, 0x1 ;  /* 0x00000001ff167424 */ /* 0x000fc800078e00ff */
[----:B------:R-:W-:Y:S02]  /*09e0*/  DMUL R26, R18, R26 ;  /* 0x0000001a121a7228 */ /* 0x000fe40000000000 */
[----:B0-----:R-:W-:-:S08]  /*09f0*/  DFMA R18, R22, -R14, 1 ;  /* 0x3ff000001612742b */ /* 0x001fd0000000080e */
[----:B------:R-:W-:Y:S01]  /*0a00*/  DFMA R24, R18, R18, R18 ;  /* 0x000000121218722b */ /* 0x000fe20000000012 */
[----:B------:R-:W-:Y:S01]  /*0a10*/  LOP3.LUT R19, R5, 0x100000, RZ, 0xfc, !PT ;  /* 0x0010000005137812 */ /* 0x000fe200078efcff */
[----:B------:R-:W-:-:S06]  /*0a20*/  IMAD.MOV.U32 R18, RZ, RZ, RZ ;  /* 0x000000ffff127224 */ /* 0x000fcc00078e00ff */
[----:B------:R-:W-:Y:S02]  /*0a30*/  DFMA R24, R22, R24, R22 ;  /* 0x000000181618722b */ /* 0x000fe40000000016 */
[----:B------:R-:W-:-:S06]  /*0a40*/  DMUL R26, R26, R18 ;  /* 0x000000121a1a7228 */ /* 0x000fcc0000000000 */
[----:B------:R-:W-:-:S04]  /*0a50*/  DFMA R18, R24, -R14, 1 ;  /* 0x3ff000001812742b */ /* 0x000fc8000000080e */
[----:B------:R-:W-:Y:S02]  /*0a60*/  FSEL R5, R26, R16, P0 ;  /* 0x000000101a057208 */ /* 0x000fe40000000000 */
[----:B------:R-:W-:Y:S02]  /*0a70*/  FSEL R17, R27, R17, P0 ;  /* 0x000000111b117208 */ /* 0x000fe40000000000 */
[----:B------:R-:W-:Y:S01]  /*0a80*/  ISETP.GE.U32.AND P0, PT, R13, 0x7ff00000, PT ;  /* 0x7ff000000d00780c */ /* 0x000fe20003f06070 */
[----:B------:R-:W-:-:S03]  /*0a90*/  DFMA R18, R24, R18, R24 ;  /* 0x000000121812722b */ /* 0x000fc60000000018 */
[----:B------:R-:W-:Y:S02]  /*0aa0*/  FSEL R16, R5, R12, !P0 ;  /* 0x0000000c05107208 */ /* 0x000fe40004000000 */
[----:B------:R-:W-:-:S04]  /*0ab0*/  FSEL R17, R17, R13, !P0 ;  /* 0x0000000d11117208 */ /* 0x000fc80004000000 */
[----:B------:R-:W-:Y:S02]  /*0ac0*/  FSETP.GEU.AND P1, PT, |R17|, 6.5827683646048100446e-37, PT ;  /* 0x036000001100780b */ /* 0x000fe40003f2e200 */
[----:B------:R-:W-:-:S08]  /*0ad0*/  DMUL R12, R18, R16 ;  /* 0x00000010120c7228 */ /* 0x000fd00000000000 */
[----:B------:R-:W-:-:S08]  /*0ae0*/  DFMA R14, R12, -R14, R16 ;  /* 0x8000000e0c0e722b */ /* 0x000fd00000000010 */
[----:B------:R-:W-:-:S10]  /*0af0*/  DFMA R12, R18, R14, R12 ;  /* 0x0000000e120c722b */ /* 0x000fd4000000000c */
[----:B------:R-:W-:-:S05]  /*0b00*/  FFMA R5, RZ, UR22, R13 ;  /* 0x00000016ff057c23 */ /* 0x000fca000800000d */
[----:B------:R-:W-:-:S13]  /*0b10*/  FSETP.GT.AND P0, PT, |R5|, 1.469367938527859385e-39, PT ;  /* 0x001000000500780b */ /* 0x000fda0003f04200 */
[----:B------:R-:W-:Y:S05]  /*0b20*/  @P0 BRA P1, `(.L_x_7) ;  /* 0x0000000000100947 */ /* 0x000fea0000800000 */
[----:B------:R-:W-:-:S07]  /*0b30*/  MOV R12, 0xb50 ;  /* 0x00000b50000c7802 */ /* 0x000fce0000000f00 */
[----:B--2---:R-:W-:Y:S05]  /*0b40*/  CALL.REL.NOINC `($__internal_0_$__cuda_sm20_div_rn_f64_full) ;  /* 0x0000001800247944 */ /* 0x004fea0003c00000 */
[----:B------:R-:W-:Y:S02]  /*0b50*/  IMAD.MOV.U32 R12, RZ, RZ, R26 ;  /* 0x000000ffff0c7224 */ /* 0x000fe400078e001a */
[----:B------:R-:W-:-:S07]  /*0b60*/  IMAD.MOV.U32 R13, RZ, RZ, R27 ;  /* 0x000000ffff0d7224 */ /* 0x000fce00078e001b */
.L_x_7:
[----:B------:R-:W-:Y:S05]  /*0b70*/  BSYNC.RECONVERGENT B0 ;  /* 0x0000000000007941 */ /* 0x000fea0003800200 */
.L_x_6:
[----:B------:R-:W0:Y:S01]  /*0b80*/  F2I.U64.F64.TRUNC R14, R12 ;  /* 0x0000000c000e7311 */ /* 0x000e22000030d800 */
[----:B------:R-:W-:Y:S01]  /*0b90*/  BSSY.RECONVERGENT B0, `(.L_x_5) ;  /* 0x0000009000007945 */ /* 0x000fe20003800200 */
[----:B0-----:R-:W-:-:S04]  /*0ba0*/  ISETP.GT.U32.AND P0, PT, R14, UR24, PT ;  /* 0x000000180e007c0c */ /* 0x001fc8000bf04070 */
[----:B------:R-:W-:-:S13]  /*0bb0*/  ISETP.GT.U32.AND.EX P0, PT, R15, UR25, PT, P0 ;  /* 0x000000190f007c0c */ /* 0x000fda000bf04100 */
[----:B------:R-:W-:Y:S05]  /*0bc0*/  @P0 BRA `(.L_x_8) ;  /* 0x0000000000140947 */ /* 0x000fea0003800000 */
[----:B------:R-:W-:-:S04]  /*0bd0*/  LEA R12, P0, R14, UR26, 0x3 ;  /* 0x0000001a0e0c7c11 */ /* 0x000fc8000f8018ff */
[----:B------:R-:W-:Y:S01]  /*0be0*/  LEA.HI.X R13, R14, UR27, R15, 0x3, P0 ;  /* 0x0000001b0e0d7c11 */ /* 0x000fe200080f1c0f */
[----:B------:R-:W-:Y:S02]  /*0bf0*/  IMAD.MOV.U32 R14, RZ, RZ, 0x1 ;  /* 0x00000001ff0e7424 */ /* 0x000fe400078e00ff */
[----:B------:R-:W-:-:S05]  /*0c00*/  IMAD.MOV.U32 R15, RZ, RZ, 0x0 ;  /* 0x00000000ff0f7424 */ /* 0x000fca00078e00ff */
[----:B------:R0:W-:Y:S02]  /*0c10*/  REDG.E.ADD.64.STRONG.GPU desc[UR12][R12.64], R14 ;  /* 0x0000000e0c00798e */ /* 0x0001e4000c12e50c */
.L_x_8:
[----:B------:R-:W-:Y:S05]  /*0c20*/  BSYNC.RECONVERGENT B0 ;  /* 0x0000000000007941 */ /* 0x000fea0003800200 */
.L_x_5:
[----:B------:R-:W-:-:S04]  /*0c30*/  UIADD3 UR4, UPT, UPT, UR9, 0x1, URZ ;  /* 0x0000000109047890 */ /* 0x000fc8000fffe0ff */
[----:B------:R-:W-:-:S04]  /*0c40*/  UISETP.GE.U32.AND UP1, UPT, UR4, UR28, UPT ;  /* 0x0000001c0400728c */ /* 0x000fc8000bf26070 */
[----:B------:R-:W-:-:S09]  /*0c50*/  UISETP.GE.U32.AND.EX UP1, UPT, URZ, UR29, UPT, UP1 ;  /* 0x0000001dff00728c */ /* 0x000fd2000bf26110 */
[----:B------:R-:W-:Y:S05]  /*0c60*/  BRA.U UP1, `(.L_x_9) ;  /* 0x0000000501a07547 */ /* 0x000fea000b800000 */
[----:B0-----:R-:W0:Y:S01]  /*0c70*/  LDS.128 R12, [UR7] ;  /* 0x00000007ff0c7984 */ /* 0x001e220008000c00 */
[----:B------:R-:W-:Y:S01]  /*0c80*/  UMOV UR4, 0xffffffff ;  /* 0xffffffff00047882 */ /* 0x000fe20000000000 */
[----:B------:R-:W-:Y:S01]  /*0c90*/  UMOV UR5, 0x7fefffff ;  /* 0x7fefffff00057882 */ /* 0x000fe20000000000 */
[----:B------:R-:W-:Y:S01]  /*0ca0*/  IMAD.MOV.U32 R27, RZ, RZ, 0x3fd80000 ;  /* 0x3fd80000ff1b7424 */ /* 0x000fe200078e00ff */
[----:B------:R-:W1:Y:S01]  /*0cb0*/  LDS.64 R22, [UR7+0x10] ;  /* 0x00001007ff167984 */ /* 0x000e620008000a00 */
        /* <DEDUP_REMOVED lines=87> */
.L_x_11:
[----:B------:R-:W-:Y:S05]  /*1230*/  BSYNC.RECONVERGENT B0 ;  /* 0x0000000000007941 */ /* 0x000fea0003800200 */
.L_x_10:
        /* <DEDUP_REMOVED lines=10> */
.L_x_12:
[----:B------:R-:W-:Y:S05]  /*12e0*/  BSYNC.RECONVERGENT B0 ;  /* 0x0000000000007941 */ /* 0x000fea0003800200 */
.L_x_9:
[----:B------:R-:W-:Y:S02]  /*12f0*/  UIADD3 UR7, UPT, UPT, UR7, 0x40, URZ ;  /* 0x0000004007077890 */ /* 0x000fe4000fffe0ff */
[----:B------:R-:W-:Y:S01]  /*1300*/  UIADD3 UR9, UPT, UPT, UR9, 0x2, URZ ;  /* 0x0000000209097890 */ /* 0x000fe2000fffe0ff */
[----:B------:R-:W-:Y:S11]  /*1310*/  BRA.U UP2, `(.L_x_13) ;  /* 0xfffffff102907547 */ /* 0x000ff6000b83ffff */
[----:B------:R-:W-:-:S05]  /*1320*/  UMOV UR4, UR6 ;  /* 0x0000000600047c82 */ /* 0x000fca0008000000 */
.L_x_4:
[----:B------:R-:W1:Y:S01]  /*1330*/  LDCU.64 UR8, c[0x0][0x398] ;  /* 0x00007300ff0877ac */ /* 0x000e620008000a00 */
[----:B------:R-:W-:-:S04]  /*1340*/  UIADD3 UR5, UPT, UPT, UR10, UR4, URZ ;  /* 0x000000040a057290 */ /* 0x000fc8000fffe0ff */
[----:B-1----:R-:W-:Y:S02]  /*1350*/  UISETP.GE.U32.AND UP1, UPT, UR5, UR8, UPT ;  /* 0x000000080500728c */ /* 0x002fe4000bf26070 */
[----:B------:R-:W-:Y:S02]  /*1360*/  ULOP3.LUT UR5, UR14, 0x1, URZ, 0xc0, !UPT ;  /* 0x000000010e057892 */ /* 0x000fe4000f8ec0ff */
[----:B------:R-:W-:-:S04]  /*1370*/  UISETP.GE.U32.AND.EX UP1, UPT, URZ, UR9, UPT, UP1 ;  /* 0x00000009ff00728c */ /* 0x000fc8000bf26110 */
[----:B------:R-:W-:-:S09]  /*1380*/  UISETP.NE.U32.OR UP1, UPT, UR5, 0x1, UP1 ;  /* 0x000000010500788c */ /* 0x000fd20008f25470 */
[----:B------:R-:W-:Y:S05]  /*1390*/  BRA.U UP1, `(.L_x_1) ;  /* 0x0000000501bc7547 */ /* 0x000fea000b800000 */
[----:B------:R-:W1:Y:S01]  /*13a0*/  S2UR UR7, SR_CgaCtaId ;  /* 0x00000000000779c3 */ /* 0x000e620000008800 */
[----:B------:R-:W-:Y:S01]  /*13b0*/  UMOV UR5, 0x400 ;  /* 0x0000040000057882 */ /* 0x000fe20000000000 */
[----:B------:R-:W-:Y:S01]  /*13c0*/  IMAD.MOV.U32 R27, RZ, RZ, 0x3fd80000 ;  /* 0x3fd80000ff1b7424 */ /* 0x000fe200078e00ff */
[----:B------:R-:W-:Y:S01]  /*13d0*/  BSSY.RECONVERGENT B0, `(.L_x_14) ;  /* 0x000005e000007945 */ /* 0x000fe20003800200 */
[----:B-1----:R-:W-:-:S04]  /*13e0*/  ULEA UR5, UR7, UR5, 0x18 ;  /* 0x0000000507057291 */ /* 0x002fc8000f8ec0ff */
[----:B------:R-:W-:-:S03]  /*13f0*/  ULEA UR4, UR4, UR5, 0x5 ;  /* 0x0000000504047291 */ /* 0x000fc6000f8e28ff */
[----:B------:R-:W-:Y:S02]  /*1400*/  UMOV UR5, 0x7fefffff ;  /* 0x7fefffff00057882 */ /* 0x000fe40000000000 */
[----:B------:R-:W-:-:S04]  /*1410*/  UMOV UR7, UR5 ;  /* 0x0000000500077c82 */ /* 0x000fc80008000000 */
[----:B0-----:R-:W0:Y:S04]  /*1420*/  LDS.128 R12, [UR4] ;  /* 0x00000004ff0c7984 */ /* 0x001e280008000c00 */
[----:B------:R-:W1:Y:S01]  /*1430*/  LDS.64 R22, [UR4+0x10] ;  /* 0x00001004ff167984 */ /* 0x000e620008000a00 */
[----:B------:R-:W-:Y:S01]  /*1440*/  UMOV UR4, 0xffffffff ;  /* 0xffffffff00047882 */ /* 0x000fe20000000000 */
        /* <DEDUP_REMOVED lines=50> */
[----:B------:R-:W0:Y:S01]  /*1770*/  LDCU UR4, c[0x0][0x3a4] ;  /* 0x00007480ff0477ac */ /* 0x000e220008000800 */
[----:B------:R-:W-:Y:S02]  /*1780*/  DSETP.GT.AND P0, PT, R16, R12, PT ;  /* 0x0000000c1000722a */ /* 0x000fe40003f04000 */
[----:B------:R-:W1:Y:S02]  /*1790*/  MUFU.RSQ64H R23, R25 ;  /* 0x0000001900177308 */ /* 0x000e640000001c00 */
[----:B-1----:R-:W-:-:S08]  /*17a0*/  DMUL R14, R22, R22 ;  /* 0x00000016160e7228 */ /* 0x002fd00000000000 */
[----:B------:R-:W-:-:S08]  /*17b0*/  DFMA R14, R24, -R14, 1 ;  /* 0x3ff00000180e742b */ /* 0x000fd0000000080e */
[----:B------:R-:W-:Y:S02]  /*17c0*/  DFMA R26, R14, R26, 0.5 ;  /* 0x3fe000000e1a742b */ /* 0x000fe4000000001a */
[----:B------:R-:W-:-:S08]  /*17d0*/  DMUL R14, R22, R14 ;  /* 0x0000000e160e7228 */ /* 0x000fd00000000000 */
[----:B------:R-:W-:Y:S02]  /*17e0*/  DFMA R26, R26, R14, R22 ;  /* 0x0000000e1a1a722b */ /* 0x000fe40000000016 */
[----:B------:R-:W1:Y:S01]  /*17f0*/  LDC.64 R14, c[0x0][0x3a0] ;  /* 0x0000e800ff0e7b82 */ /* 0x000e620000000a00 */
[----:B0-----:R-:W1:Y:S01]  /*1800*/  MUFU.RCP64H R23, UR4 ;  /* 0x0000000400177d08 */ /* 0x001e620008001800 */
[----:B------:R-:W-:-:S04]  /*1810*/  IMAD.MOV.U32 R22, RZ, RZ, 0x1 ;  /* 0x00000001ff167424 */ /* 0x000fc800078e00ff */
[----:B------:R-:W-:Y:S02]  /*1820*/  DMUL R26, R18, R26 ;  /* 0x0000001a121a7228 */ /* 0x000fe40000000000 */
[----:B-1----:R-:W-:-:S08]  /*1830*/  DFMA R18, R22, -R14, 1 ;  /* 0x3ff000001612742b */ /* 0x002fd0000000080e */
        /* <DEDUP_REMOVED lines=23> */
.L_x_15:
[----:B------:R-:W-:Y:S05]  /*19b0*/  BSYNC.RECONVERGENT B0 ;  /* 0x0000000000007941 */ /* 0x000fea0003800200 */
.L_x_14:
[----:B------:R-:W0:Y:S01]  /*19c0*/  LDCU.64 UR4, c[0x0][0x388] ;  /* 0x00007100ff0477ac */ /* 0x000e220008000a00 */
[----:B------:R-:W0:Y:S01]  /*19d0*/  F2I.U64.F64.TRUNC R14, R12 ;  /* 0x0000000c000e7311 */ /* 0x000e22000030d800 */
[----:B------:R-:W-:Y:S01]  /*19e0*/  BSSY.RECONVERGENT B0, `(.L_x_1) ;  /* 0x000000a000007945 */ /* 0x000fe20003800200 */
[----:B0-----:R-:W-:-:S04]  /*19f0*/  ISETP.GT.U32.AND P0, PT, R14, UR4, PT ;  /* 0x000000040e007c0c */ /* 0x001fc8000bf04070 */
[----:B------:R-:W-:-:S13]  /*1a00*/  ISETP.GT.U32.AND.EX P0, PT, R15, UR5, PT, P0 ;  /* 0x000000050f007c0c */ /* 0x000fda000bf04100 */
[----:B------:R-:W-:Y:S05]  /*1a10*/  @P0 BRA `(.L_x_16) ;  /* 0x0000000000180947 */ /* 0x000fea0003800000 */
[----:B------:R-:W0:Y:S02]  /*1a20*/  LDCU.64 UR4, c[0x0][0x380] ;  /* 0x00007000ff0477ac */ /* 0x000e240008000a00 */
[----:B0-----:R-:W-:-:S04]  /*1a30*/  LEA R12, P0, R14, UR4, 0x3 ;  /* 0x000000040e0c7c11 */ /* 0x001fc8000f8018ff */
[----:B------:R-:W-:Y:S01]  /*1a40*/  LEA.HI.X R13, R14, UR5, R15, 0x3, P0 ;  /* 0x000000050e0d7c11 */ /* 0x000fe200080f1c0f */
[----:B------:R-:W-:Y:S02]  /*1a50*/  IMAD.MOV.U32 R14, RZ, RZ, 0x1 ;  /* 0x00000001ff0e7424 */ /* 0x000fe400078e00ff */
[----:B------:R-:W-:-:S05]  /*1a60*/  IMAD.MOV.U32 R15, RZ, RZ, 0x0 ;  /* 0x00000000ff0f7424 */ /* 0x000fca00078e00ff */
[----:B------:R0:W-:Y:S02]  /*1a70*/  REDG.E.ADD.64.STRONG.GPU desc[UR12][R12.64], R14 ;  /* 0x0000000e0c00798e */ /* 0x0001e4000c12e50c */
.L_x_16:
[----:B------:R-:W-:Y:S05]  /*1a80*/  BSYNC.RECONVERGENT B0 ;  /* 0x0000000000007941 */ /* 0x000fea0003800200 */
.L_x_1:
[----:B------:R-:W-:-:S04]  /*1a90*/  UIADD3 UR20, UPT, UPT, UR20, 0x1, URZ ;  /* 0x0000000114147890 */ /* 0x000fc8000fffe0ff */
[----:B------:R-:W-:-:S09]  /*1aa0*/  UISETP.NE.AND UP1, UPT, UR20, UR21, UPT ;  /* 0x000000151400728c */ /* 0x000fd2000bf25270 */
[----:B------:R-:W-:Y:S05]  /*1ab0*/  BRA.U UP1, `(.L_x_17) ;  /* 0xffffffe501d07547 */ /* 0x000fea000b83ffff */
.L_x_0:
[----:B------:R-:W-:Y:S06]  /*1ac0*/  BAR.SYNC.DEFER_BLOCKING 0x0 ;  /* 0x0000000000007b1d */ /* 0x000fec0000010000 */
[----:B------:R-:W1:Y:S01]  /*1ad0*/  LDCU.64 UR4, c[0x0][0x398] ;  /* 0x00007300ff0477ac */ /* 0x000e620008000a00 */
[----:B-----5:R-:W3:Y:S04]  /*1ae0*/  LDG.E.128 R8, desc[UR12][R6.64] ;  /* 0x0000000c06087981 */ /* 0x020ee8000c1e1d00 */
[----:B0-----:R-:W4:Y:S01]  /*1af0*/  LDG.E.128 R12, desc[UR12][R6.64+0x10] ;  /* 0x0000100c060c7981 */ /* 0x001f22000c1e1d00 */
[----:B------:R-:W-:-:S02]  /*1b00*/  VIADD R2, R2, 0x1 ;  /* 0x0000000102027836 */ /* 0x000fc40000000000 */
[----:B------:R-:W-:-:S03]  /*1b10*/  VIADD R0, R0, 0x1 ;  /* 0x0000000100007836 */ /* 0x000fc60000000000 */
[----:B-1----:R-:W-:-:S04]  /*1b20*/  ISETP.GE.U32.AND P0, PT, R2, UR4, PT ;  /* 0x0000000402007c0c */ /* 0x002fc8000bf06070 */
[----:B------:R-:W-:-:S04]  /*1b30*/  ISETP.GE.U32.AND.EX P0, PT, RZ, UR5, PT, P0 ;  /* 0x00000005ff007c0c */ /* 0x000fc8000bf06100 */
[----:B------:R-:W-:Y:S01]  /*1b40*/  ISETP.GE.U32.OR P0, PT, R0, UR14, P0 ;  /* 0x0000000e00007c0c */ /* 0x000fe20008706470 */
[----:B---3--:R0:W-:Y:S04]  /*1b50*/  STS.128 [R4], R8 ;  /* 0x0000000804007388 */ /* 0x0081e80000000c00 */
[----:B----4-:R0:W-:Y:S01]  /*1b60*/  STS.128 [R4+0x10], R12 ;  /* 0x0000100c04007388 */ /* 0x0101e20000000c00 */
[----:B------:R-:W-:Y:S07]  /*1b70*/  BAR.SYNC.DEFER_BLOCKING 0x0 ;  /* 0x0000000000007b1d */ /* 0x000fee0000010000 */
[----:B------:R-:W-:Y:S05]  /*1b80*/  @P0 EXIT ;  /* 0x000000000000094d */ /* 0x000fea0003800000 */
[----:B------:R1:W3:Y:S01]  /*1b90*/  LDS.64 R6, [R4+0x10] ;  /* 0x0000100004067984 */ /* 0x0002e20000000a00 */
[----:B------:R-:W4:Y:S01]  /*1ba0*/  S2UR UR5, SR_CgaCtaId ;  /* 0x00000000000579c3 */ /* 0x000f220000008800 */
[----:B------:R-:W-:Y:S01]  /*1bb0*/  BSSY B0, `(.L_x_18) ;  /* 0x0000081000007945 */ /* 0x000fe20003800000 */
[----:B------:R-:W-:Y:S01]  /*1bc0*/  UMOV UR4, 0x400 ;  /* 0x0000040000047882 */ /* 0x000fe20000000000 */
[----:B0-----:R1:W0:Y:S01]  /*1bd0*/  LDS.128 R8, [R4] ;  /* 0x0000000004087984 */ /* 0x0012220000000c00 */
[----:B------:R-:W0:Y:S04]  /*1be0*/  LDCU UR8, c[0x0][0x3a4] ;  /* 0x00007480ff0877ac */ /* 0x000e280008000800 */
[----:B------:R-:W0:Y:S01]  /*1bf0*/  LDC.64 R20, c[0x0][0x3a0] ;  /* 0x0000e800ff147b82 */ /* 0x000e220000000a00 */
[----:B------:R-:W0:Y:S01]  /*1c00*/  LDCU.64 UR20, c[0x0][0x398] ;  /* 0x00007300ff1477ac */ /* 0x000e220008000a00 */
[----:B------:R-:W0:Y:S01]  /*1c10*/  LDCU.64 UR10, c[0x0][0x388] ;  /* 0x00007100ff0a77ac */ /* 0x000e220008000a00 */
[----:B------:R-:W0:Y:S01]  /*1c20*/  LDCU.64 UR18, c[0x0][0x380] ;  /* 0x00007000ff1277ac */ /* 0x000e220008000a00 */
[----:B-1--4-:R-:W-:-:S12]  /*1c30*/  ULEA UR6, UR5, UR4, 0x18 ;  /* 0x0000000405067291 */ /* 0x012fd8000f8ec0ff */
.L_x_23:
[----:B------:R-:W-:Y:S01]  /*1c40*/  LEA R2, R0, UR6, 0x5 ;  /* 0x0000000600027c11 */ /* 0x000fe2000f8e28ff */
[----:B------:R-:W-:Y:S05]  /*1c50*/  YIELD ;  /* 0x0000000000007946 */ /* 0x000fea0003800000 */
[----:B0-----:R-:W0:Y:S01]  /*1c60*/  LDS.128 R16, [R2] ;  /* 0x0000000002107984 */ /* 0x001e220000000c00 */
[----:B------:R-:W-:Y:S01]  /*1c70*/  UMOV UR4, 0xffffffff ;  /* 0xffffffff00047882 */ /* 0x000fe20000000000 */
[----:B------:R-:W-:Y:S01]  /*1c80*/  UMOV UR5, 0x7fefffff ;  /* 0x7fefffff00057882 */ /* 0x000fe20000000000 */
[----:B------:R-:W-:Y:S01]  /*1c90*/  IMAD.MOV.U32 R28, RZ, RZ, 0x0 ;  /* 0x00000000ff1c7424 */ /* 0x000fe200078e00ff */
[----:B------:R-:W3:Y:S01]  /*1ca0*/  LDS.64 R4, [R2+0x10] ;  /* 0x0000100002047984 */ /* 0x000ee20000000a00 */
[----:B------:R-:W-:Y:S01]  /*1cb0*/  UMOV UR7, UR5 ;  /* 0x0000000500077c82 */ /* 0x000fe20008000000 */
[----:B------:R-:W-:Y:S01]  /*1cc0*/  BSSY.RECONVERGENT B1, `(.L_x_19) ;  /* 0x000005e000017945 */ /* 0x000fe20003800200 */
[----:B0-----:R-:W-:-:S02]  /*1cd0*/  DADD R14, R8, -R16 ;  /* 0x00000000080e7229 */ /* 0x001fc40000000810 */
[----:B------:R-:W-:Y:S02]  /*1ce0*/  DADD R16, R10, -R18 ;  /* 0x000000000a107229 */ /* 0x000fe40000000812 */
[----:B---3--:R-:W-:-:S06]  /*1cf0*/  DADD R4, R6, -R4 ;  /* 0x0000000006047229 */ /* 0x008fcc0000000804 */
[----:B------:R-:W-:Y:S01]  /*1d00*/  DSETP.MAX.AND P0, P2, |R14|, |R16|, PT ;  /* 0x400000100e00722a */ /* 0x000fe20003a0f200 */
[----:B------:R-:W-:Y:S02]  /*1d10*/  IMAD.MOV.U32 R13, RZ, RZ, R15 ;  /* 0x000000ffff0d7224 */ /* 0x000fe400078e000f */
[----:B------:R-:W-:Y:S02]  /*1d20*/  IMAD.MOV.U32 R22, RZ, RZ, R17 ;  /* 0x000000ffff167224 */ /* 0x000fe400078e0011 */
[----:B------:R-:W-:Y:S02]  /*1d30*/  IMAD.MOV.U32 R12, RZ, RZ, R14 ;  /* 0x000000ffff0c7224 */ /* 0x000fe400078e000e */
[----:B------:R-:W-:Y:S01]  /*1d40*/  IMAD.MOV.U32 R2, RZ, RZ, R15 ;  /* 0x000000ffff027224 */ /* 0x000fe200078e000f */
[----:B------:R-:W-:Y:S01]  /*1d50*/  FSEL R19, |R13|, |R22|, P0 ;  /* 0x400000160d137208 */ /* 0x000fe20000000200 */
[----:B------:R-:W-:-:S05]  /*1d60*/  IMAD.MOV.U32 R13, RZ, RZ, R16 ;  /* 0x000000ffff0d7224 */ /* 0x000fca00078e0010 */
[----:B------:R-:W-:Y:S01]  /*1d70*/  SEL R18, R12, R13, P0 ;  /* 0x0000000d0c127207 */ /* 0x000fe20000000000 */
[----:B------:R-:W-:Y:S01]  /*1d80*/  DSETP.MIN.AND P0, P1, |R14|, |R16|, PT ;  /* 0x400000100e00722a */ /* 0x000fe20003900200 */
[----:B------:R-:W-:Y:S01]  /*1d90*/  @P2 LOP3.LUT R19, R22, 0x80000, RZ, 0xfc, !PT ;  /* 0x0008000016132812 */ /* 0x000fe200078efcff */
[----:B------:R-:W-:-:S04]  /*1da0*/  IMAD.MOV.U32 R13, RZ, RZ, R17 ;  /* 0x000000ffff0d7224 */ /* 0x000fc800078e0011 */
[----:B------:R-:W-:Y:S01]  /*1db0*/  IMAD.MOV.U32 R25, RZ, RZ, R19 ;  /* 0x000000ffff197224 */ /* 0x000fe200078e0013 */
[----:B------:R-:W-:Y:S01]  /*1dc0*/  DSETP.MAX.AND P3, P4, |R4|, R18, PT ;  /* 0x000000120400722a */ /* 0x000fe20003c6f200 */
[----:B------:R-:W-:Y:S01]  /*1dd0*/  FSEL R23, |R2|, |R13|, P0 ;  /* 0x4000000d02177208 */ /* 0x000fe20000000200 */
[----:B------:R-:W-:Y:S02]  /*1de0*/  IMAD.MOV.U32 R2, RZ, RZ, R5 ;  /* 0x000000ffff027224 */ /* 0x000fe400078e0005 */
[----:B------:R-:W-:-:S03]  /*1df0*/  IMAD.MOV.U32 R27, RZ, RZ, R19 ;  /* 0x000000ffff1b7224 */ /* 0x000fc600078e0013 */
[----:B------:R-:W-:Y:S01]  /*1e00*/  @P1 LOP3.LUT R23, R13, 0x80000, RZ, 0xfc, !PT ;  /* 0x000800000d171812 */ /* 0x000fe200078efcff */
[----:B------:R-:W-:Y:S01]  /*1e10*/  DSETP.MIN.AND P1, P2, |R4|, R18, PT ;  /* 0x000000120400722a */ /* 0x000fe20003a20200 */
[----:B------:R-:W-:Y:S01]  /*1e20*/  FSEL R31, |R2|, R25, P3 ;  /* 0x00000019021f7208 */ /* 0x000fe20001800200 */
[----:B------:R-:W-:Y:S02]  /*1e30*/  IMAD.MOV.U32 R2, RZ, RZ, R4 ;  /* 0x000000ffff027224 */ /* 0x000fe400078e0004 */
[--C-:B------:R-:W-:Y:S02]  /*1e40*/  IMAD.MOV.U32 R13, RZ, RZ, R18.reuse ;  /* 0x000000ffff0d7224 */ /* 0x100fe400078e0012 */
[----:B------:R-:W-:Y:S01]  /*1e50*/  @P4 LOP3.LUT R31, R25, 0x80000, RZ, 0xfc, !PT ;  /* 0x00080000191f4812 */ /* 0x000fe200078efcff */
[----:B------:R-:W-:Y:S02]  /*1e60*/  IMAD.MOV.U32 R25, RZ, RZ, R18 ;  /* 0x000000ffff197224 */ /* 0x000fe400078e0012 */
[----:B------:R-:W-:Y:S01]  /*1e70*/  SEL R12, R2, R13, P3 ;  /* 0x0000000d020c7207 */ /* 0x000fe20001800000 */
[----:B------:R-:W-:-:S02]  /*1e80*/  IMAD.MOV.U32 R18, RZ, RZ, R4 ;  /* 0x000000ffff127224 */ /* 0x000fc400078e0004 */
[----:B------:R-:W-:Y:S02]  /*1e90*/  IMAD.MOV.U32 R2, RZ, RZ, R5 ;  /* 0x000000ffff027224 */ /* 0x000fe400078e0005 */
[----:B------:R-:W-:Y:S01]  /*1ea0*/  IMAD.MOV.U32 R13, RZ, RZ, R31 ;  /* 0x000000ffff0d7224 */ /* 0x000fe200078e001f */
[----:B------:R-:W-:Y:S01]  /*1eb0*/  SEL R24, R18, R25, P1 ;  /* 0x0000001912187207 */ /* 0x000fe20000800000 */
[----:B------:R-:W-:Y:S01]  /*1ec0*/  IMAD.MOV.U32 R18, RZ, RZ, R14 ;  /* 0x000000ffff127224 */ /* 0x000fe200078e000e */
[----:B------:R-:W-:Y:S01]  /*1ed0*/  FSEL R29, |R2|, R27, P1 ;  /* 0x0000001b021d7208 */ /* 0x000fe20000800200 */
[----:B------:R-:W-:Y:S01]  /*1ee0*/  IMAD.MOV.U32 R25, RZ, RZ, R16 ;  /* 0x000000ffff197224 */ /* 0x000fe200078e0010 */
[----:B------:R-:W-:Y:S01]  /*1ef0*/  @P2 LOP3.LUT R29, R27, 0x80000, RZ, 0xfc, !PT ;  /* 0x000800001b1d2812 */ /* 0x000fe200078efcff */
[----:B------:R-:W-:Y:S01]  /*1f00*/  DADD R14, |R14|, |R16| ;  /* 0x000000000e0e7229 */ /* 0x000fe20000000610 */
[----:B------:R-:W-:Y:S02]  /*1f10*/  LOP3.LUT R2, R13, 0xffc00000, RZ, 0xc0, !PT ;  /* 0xffc000000d027812 */ /* 0x000fe400078ec0ff */
[----:B------:R-:W-:Y:S01]  /*1f20*/  SEL R22, R18, R25, P0 ;  /* 0x0000001912167207 */ /* 0x000fe20000000000 */
[----:B------:R-:W-:Y:S01]  /*1f30*/  IMAD.MOV.U32 R25, RZ, RZ, R29 ;  /* 0x000000ffff197224 */ /* 0x000fe200078e001d */
[----:B------:R-:W-:Y:S01]  /*1f40*/  LOP3.LUT R19, R2, 0x7fd00000, RZ, 0x3c, !PT ;  /* 0x7fd0000002137812 */ /* 0x000fe200078e3cff */
[----:B------:R-:W-:-:S02]  /*1f50*/  IMAD.MOV.U32 R18, RZ, RZ, RZ ;  /* 0x000000ffff127224 */ /* 0x000fc400078e00ff */
[----:B------:R-:W-:Y:S01]  /*1f60*/  IMAD.MOV.U32 R29, RZ, RZ, 0x3fd80000 ;  /* 0x3fd80000ff1d7424 */ /* 0x000fe200078e00ff */
[----:B------:R-:W-:-:S03]  /*1f70*/  DADD R14, |R4|, R14 ;  /* 0x00000000040e7229 */ /* 0x000fc6000000020e */
[-C--:B------:R-:W-:Y:S02]  /*1f80*/  DMUL R24, R24, R18.reuse ;  /* 0x0000001218187228 */ /* 0x080fe40000000000 */
[-C--:B------:R-:W-:Y:S02]  /*1f90*/  DMUL R22, R22, R18.reuse ;  /* 0x0000001216167228 */ /* 0x080fe40000000000 */
[----:B------:R-:W-:-:S04]  /*1fa0*/  DMUL R18, R12, R18 ;  /* 0x000000120c127228 */ /* 0x000fc80000000000 */
[----:B------:R-:W-:-:S08]  /*1fb0*/  DMUL R24, R24, R24 ;  /* 0x0000001818187228 */ /* 0x000fd00000000000 */
[----:B------:R-:W-:Y:S01]  /*1fc0*/  DFMA R24, R22, R22, R24 ;  /* 0x000000161618722b */ /* 0x000fe20000000018 */
        /* <DEDUP_REMOVED lines=9> */
[----:B------:R-:W-:Y:S01]  /*2060*/  DSETP.GT.AND P0, PT, R14, R12, PT ;  /* 0x0000000c0e00722a */ /* 0x000fe20003f04000 */
[----:B------:R-:W-:Y:S02]  /*2070*/  ISETP.GE.U32.AND P1, PT, R13, 0x7ff00000, PT ;  /* 0x7ff000000d00780c */ /* 0x000fe40003f26070 */
[----:B------:R-:W0:Y:S02]  /*2080*/  MUFU.RSQ64H R23, R25 ;  /* 0x0000001900177308 */ /* 0x000e240000001c00 */
[----:B0-----:R-:W-:-:S08]  /*2090*/  DMUL R16, R22, R22 ;  /* 0x0000001616107228 */ /* 0x001fd00000000000 */
[----:B------:R-:W-:Y:S02]  /*20a0*/  DFMA R26, R24, -R16, 1 ;  /* 0x3ff00000181a742b */ /* 0x000fe40000000810 */
[----:B------:R-:W0:Y:S01]  /*20b0*/  MUFU.RCP64H R17, UR8 ;  /* 0x0000000800117d08 */ /* 0x000e220008001800 */
[----:B------:R-:W-:-:S05]  /*20c0*/  IMAD.MOV.U32 R16, RZ, RZ, 0x1 ;  /* 0x00000001ff107424 */ /* 0x000fca00078e00ff */
[----:B------:R-:W-:Y:S02]  /*20d0*/  DFMA R28, R26, R28, 0.5 ;  /* 0x3fe000001a1c742b */ /* 0x000fe4000000001c */
[----:B------:R-:W-:-:S08]  /*20e0*/  DMUL R26, R22, R26 ;  /* 0x0000001a161a7228 */ /* 0x000fd00000000000 */
[----:B------:R-:W-:Y:S02]  /*20f0*/  DFMA R26, R28, R26, R22 ;  /* 0x0000001a1c1a722b */ /* 0x000fe40000000016 */
[----:B0-----:R-:W-:-:S06]  /*2100*/  DFMA R22, R16, -R20, 1 ;  /* 0x3ff000001016742b */ /* 0x001fcc0000000814 */
[----:B------:R-:W-:Y:S02]  /*2110*/  DMUL R26, R18, R26 ;  /* 0x0000001a121a7228 */ /* 0x000fe40000000000 */
        /* <DEDUP_REMOVED lines=8> */
[----:B------:R-:W-:Y:S01]  /*21a0*/  DFMA R22, R22, R4, R22 ;  /* 0x000000041616722b */ /* 0x000fe20000000016 */
        /* <DEDUP_REMOVED lines=9> */
[----:B------:R-:W-:Y:S01]  /*2240*/  IMAD.MOV.U32 R16, RZ, RZ, R14 ;  /* 0x000000ffff107224 */ /* 0x000fe200078e000e */
[----:B------:R-:W-:Y:S01]  /*2250*/  MOV R12, 0x2280 ;  /* 0x00002280000c7802 */ /* 0x000fe20000000f00 */
[----:B------:R-:W-:-:S07]  /*2260*/  IMAD.MOV.U32 R17, RZ, RZ, R15 ;  /* 0x000000ffff117224 */ /* 0x000fce00078e000f */
[----:B--2---:R-:W-:Y:S05]  /*2270*/  CALL.REL.NOINC `($__internal_0_$__cuda_sm20_div_rn_f64_full) ;  /* 0x0000000000587944 */ /* 0x004fea0003c00000 */
[----:B------:R-:W-:Y:S02]  /*2280*/  IMAD.MOV.U32 R4, RZ, RZ, R26 ;  /* 0x000000ffff047224 */ /* 0x000fe400078e001a */
[----:B------:R-:W-:-:S07]  /*2290*/  IMAD.MOV.U32 R5, RZ, RZ, R27 ;  /* 0x000000ffff057224 */ /* 0x000fce00078e001b */
.L_x_20:
[----:B------:R-:W-:Y:S05]  /*22a0*/  BSYNC.RECONVERGENT B1 ;  /* 0x0000000000017941 */ /* 0x000fea0003800200 */
.L_x_19:
        /* <DEDUP_REMOVED lines=10> */
.L_x_22:
[----:B------:R-:W-:Y:S05]  /*2350*/  BSYNC.RECONVERGENT B1 ;  /* 0x0000000000017941 */ /* 0x000fea0003800200 */
.L_x_21:
[----:B------:R-:W-:-:S04]  /*2360*/  VIADD R0, R0, 0x1 ;  /* 0x0000000100007836 */ /* 0x000fc80000000000 */
[C---:B------:R-:W-:Y:S01]  /*2370*/  VIADD R2, R0.reuse, UR15 ;  /* 0x0000000f00027c36 */ /* 0x040fe20008000000 */
[----:B------:R-:W-:-:S04]  /*2380*/  ISETP.LT.U32.AND P1, PT, R0, UR14, PT ;  /* 0x0000000e00007c0c */ /* 0x000fc8000bf21070 */
[----:B------:R-:W-:-:S04]  /*2390*/  ISETP.GE.U32.AND P0, PT, R2, UR20, PT ;  /* 0x0000001402007c0c */ /* 0x000fc8000bf06070 */
[----:B------:R-:W-:-:S13]  /*23a0*/  ISETP.GE.U32.AND.EX P0, PT, RZ, UR21, PT, P0 ;  /* 0x00000015ff007c0c */ /* 0x000fda000bf06100 */
[----:B------:R-:W-:Y:S05]  /*23b0*/  @!P0 BRA P1, `(.L_x_23) ;  /* 0xfffffff800208947 */ /* 0x000fea000083ffff */
[----:B------:R-:W-:Y:S05]  /*23c0*/  BSYNC B0 ;  /* 0x0000000000007941 */ /* 0x000fea0003800000 */
.L_x_18:
[----:B------:R-:W-:Y:S05]  /*23d0*/  EXIT ;  /* 0x000000000000794d */ /* 0x000fea0003800000 */
        .weak           $__internal_0_$__cuda_sm20_div_rn_f64_full
        .type           $__internal_0_$__cuda_sm20_div_rn_f64_full,@function
        .size           $__internal_0_$__cuda_sm20_div_rn_f64_full,(.L_x_30 - $__internal_0_$__cuda_sm20_div_rn_f64_full)
$__internal_0_$__cuda_sm20_div_rn_f64_full:
[----:B------:R-:W-:Y:S01]  /*23e0*/  IMAD.MOV.U32 R19, RZ, RZ, R17 ;  /* 0x000000ffff137224 */ /* 0x000fe200078e0011 */
[C---:B------:R-:W-:Y:S01]  /*23f0*/  FSETP.GEU.AND P0, PT, |R3|.reuse, 1.469367938527859385e-39, PT ;  /* 0x001000000300780b */ /* 0x040fe20003f0e200 */
[----:B------:R-:W-:Y:S01]  /*2400*/  IMAD.MOV.U32 R18, RZ, RZ, R16 ;  /* 0x000000ffff127224 */ /* 0x000fe200078e0010 */
[----:B------:R-:W-:Y:S01]  /*2410*/  LOP3.LUT R5, R3, 0x800fffff, RZ, 0xc0, !PT ;  /* 0x800fffff03057812 */ /* 0x000fe200078ec0ff */
[----:B------:R-:W-:Y:S01]  /*2420*/  IMAD.U32 R16, RZ, RZ, UR16 ;  /* 0x00000010ff107e24 */ /* 0x000fe2000f8e00ff */
[----:B------:R-:W-:Y:S01]  /*2430*/  FSETP.GEU.AND P2, PT, |R19|, 1.469367938527859385e-39, PT ;  /* 0x001000001300780b */ /* 0x000fe20003f4e200 */
[----:B------:R-:W-:Y:S01]  /*2440*/  IMAD.MOV.U32 R17, RZ, RZ, R3 ;  /* 0x000000ffff117224 */ /* 0x000fe200078e0003 */
[----:B------:R-:W-:Y:S01]  /*2450*/  LOP3.LUT R15, R5, 0x3ff00000, RZ, 0xfc, !PT ;  /* 0x3ff00000050f7812 */ /* 0x000fe200078efcff */
[----:B------:R-:W-:Y:S01]  /*2460*/  IMAD.U32 R14, RZ, RZ, UR16 ;  /* 0x00000010ff0e7e24 */ /* 0x000fe2000f8e00ff */
[----:B------:R-:W-:Y:S01]  /*2470*/  LOP3.LUT R5, R19, 0x7ff00000, RZ, 0xc0, !PT ;  /* 0x7ff0000013057812 */ /* 0x000fe200078ec0ff */
[----:B------:R-:W-:Y:S01]  /*2480*/  IMAD.MOV.U32 R13, RZ, RZ, 0x1ca00000 ;  /* 0x1ca00000ff0d7424 */ /* 0x000fe200078e00ff */
[----:B------:R-:W-:Y:S01]  /*2490*/  LOP3.LUT R30, R3, 0x7ff00000, RZ, 0xc0, !PT ;  /* 0x7ff00000031e7812 */ /* 0x000fe200078ec0ff */
[----:B------:R-:W-:Y:S01]  /*24a0*/  IMAD.MOV.U32 R24, RZ, RZ, 0x1 ;  /* 0x00000001ff187424 */ /* 0x000fe200078e00ff */
[----:B------:R-:W-:Y:S01]  /*24b0*/  BSSY.RECONVERGENT B2, `(.L_x_24) ;  /* 0x000004e000027945 */ /* 0x000fe20003800200 */
[----:B------:R-:W-:Y:S01]  /*24c0*/  @!P0 DMUL R14, R16, 8.98846567431157953865e+307 ;  /* 0x7fe00000100e8828 */ /* 0x000fe20000000000 */
[----:B------:R-:W-:-:S03]  /*24d0*/  ISETP.GE.U32.AND P1, PT, R5, R30, PT ;  /* 0x0000001e0500720c */ /* 0x000fc60003f26070 */
[----:B------:R-:W-:Y:S01]  /*24e0*/  @!P2 LOP3.LUT R22, R17, 0x7ff00000, RZ, 0xc0, !PT ;  /* 0x7ff000001116a812 */ /* 0x000fe200078ec0ff */
[----:B------:R-:W-:Y:S01]  /*24f0*/  @!P2 IMAD.MOV.U32 R26, RZ, RZ, RZ ;  /* 0x000000ffff1aa224 */ /* 0x000fe200078e00ff */
[----:B------:R-:W0:Y:S01]  /*2500*/  MUFU.RCP64H R25, R15 ;  /* 0x0000000f00197308 */ /* 0x000e220000001800 */
[----:B------:R-:W-:Y:S02]  /*2510*/  SEL R23, R13, 0x63400000, !P1 ;  /* 0x634000000d177807 */ /* 0x000fe40004800000 */
[----:B------:R-:W-:Y:S01]  /*2520*/  @!P2 ISETP.GE.U32.AND P3, PT, R5, R22, PT ;  /* 0x000000160500a20c */ /* 0x000fe20003f66070 */
[----:B------:R-:W-:Y:S01]  /*2530*/  IMAD.MOV.U32 R22, RZ, RZ, R18 ;  /* 0x000000ffff167224 */ /* 0x000fe200078e0012 */
[----:B------:R-:W-:Y:S02]  /*2540*/  LOP3.LUT R23, R23, 0x800fffff, R19, 0xf8, !PT ;  /* 0x800fffff17177812 */ /* 0x000fe400078ef813 */
[----:B------:R-:W-:Y:S02]  /*2550*/  @!P2 SEL R27, R13, 0x63400000, !P3 ;  /* 0x634000000d1ba807 */ /* 0x000fe40005800000 */
[----:B------:R-:W-:-:S02]  /*2560*/  @!P0 LOP3.LUT R30, R15, 0x7ff00000, RZ, 0xc0, !PT ;  /* 0x7ff000000f1e8812 */ /* 0x000fc400078ec0ff */
[----:B------:R-:W-:-:S04]  /*2570*/  @!P2 LOP3.LUT R27, R27, 0x80000000, R19, 0xf8, !PT ;  /* 0x800000001b1ba812 */ /* 0x000fc800078ef813 */
[----:B------:R-:W-:-:S06]  /*2580*/  @!P2 LOP3.LUT R27, R27, 0x100000, RZ, 0xfc, !PT ;  /* 0x001000001b1ba812 */ /* 0x000fcc00078efcff */
[----:B------:R-:W-:Y:S02]  /*2590*/  @!P2 DFMA R22, R22, 2, -R26 ;  /* 0x400000001616a82b */ /* 0x000fe4000000081a */
[----:B0-----:R-:W-:-:S08]  /*25a0*/  DFMA R26, R24, -R14, 1 ;  /* 0x3ff00000181a742b */ /* 0x001fd0000000080e */
[----:B------:R-:W-:-:S08]  /*25b0*/  DFMA R26, R26, R26, R26 ;  /* 0x0000001a1a1a722b */ /* 0x000fd0000000001a */
[----:B------:R-:W-:-:S08]  /*25c0*/  DFMA R26, R24, R26, R24 ;  /* 0x0000001a181a722b */ /* 0x000fd00000000018 */
[----:B------:R-:W-:-:S08]  /*25d0*/  DFMA R24, R26, -R14, 1 ;  /* 0x3ff000001a18742b */ /* 0x000fd0000000080e */
[----:B------:R-:W-:-:S08]  /*25e0*/  DFMA R24, R26, R24, R26 ;  /* 0x000000181a18722b */ /* 0x000fd0000000001a */
[----:B------:R-:W-:-:S08]  /*25f0*/  DMUL R26, R24, R22 ;  /* 0x00000016181a7228 */ /* 0x000fd00000000000 */
[----:B------:R-:W-:-:S08]  /*2600*/  DFMA R28, R26, -R14, R22 ;  /* 0x8000000e1a1c722b */ /* 0x000fd00000000016 */
[----:B------:R-:W-:Y:S01]  /*2610*/  DFMA R28, R24, R28, R26 ;  /* 0x0000001c181c722b */ /* 0x000fe2000000001a */
[----:B------:R-:W-:Y:S01]  /*2620*/  IMAD.MOV.U32 R24, RZ, RZ, R5 ;  /* 0x000000ffff187224 */ /* 0x000fe200078e0005 */
[----:B------:R-:W-:-:S05]  /*2630*/  @!P2 LOP3.LUT R24, R23, 0x7ff00000, RZ, 0xc0, !PT ;  /* 0x7ff000001718a812 */ /* 0x000fca00078ec0ff */
[----:B------:R-:W-:-:S05]  /*2640*/  VIADD R25, R24, 0xffffffff ;  /* 0xffffffff18197836 */ /* 0x000fca0000000000 */
[----:B------:R-:W-:Y:S01]  /*2650*/  ISETP.GT.U32.AND P0, PT, R25, 0x7feffffe, PT ;  /* 0x7feffffe1900780c */ /* 0x000fe20003f04070 */
[----:B------:R-:W-:-:S05]  /*2660*/  VIADD R25, R30, 0xffffffff ;  /* 0xffffffff1e197836 */ /* 0x000fca0000000000 */
[----:B------:R-:W-:-:S13]  /*2670*/  ISETP.GT.U32.OR P0, PT, R25, 0x7feffffe, P0 ;  /* 0x7feffffe1900780c */ /* 0x000fda0000704470 */
[----:B------:R-:W-:Y:S05]  /*2680*/  @P0 BRA `(.L_x_25) ;  /* 0x00000000006c0947 */ /* 0x000fea0003800000 */
[----:B------:R-:W-:-:S04]  /*2690*/  LOP3.LUT R24, R17, 0x7ff00000, RZ, 0xc0, !PT ;  /* 0x7ff0000011187812 */ /* 0x000fc800078ec0ff */
[CC--:B------:R-:W-:Y:S02]  /*26a0*/  VIADDMNMX R18, R5.reuse, -R24.reuse, 0xb9600000, !PT ;  /* 0xb960000005127446 */ /* 0x0c0fe40007800918 */
[----:B------:R-:W-:Y:S02]  /*26b0*/  ISETP.GE.U32.AND P0, PT, R5, R24, PT ;  /* 0x000000180500720c */ /* 0x000fe40003f06070 */
[----:B------:R-:W-:Y:S02]  /*26c0*/  VIMNMX R5, PT, PT, R18, 0x46a00000, PT ;  /* 0x46a0000012057848 */ /* 0x000fe40003fe0100 */
[----:B------:R-:W-:-:S05]  /*26d0*/  SEL R18, R13, 0x63400000, !P0 ;  /* 0x634000000d127807 */ /* 0x000fca0004000000 */
[----:B------:R-:W-:Y:S02]  /*26e0*/  IMAD.IADD R5, R5, 0x1, -R18 ;  /* 0x0000000105057824 */ /* 0x000fe400078e0a12 */
[----:B------:R-:W-:Y:S02]  /*26f0*/  IMAD.MOV.U32 R18, RZ, RZ, RZ ;  /* 0x000000ffff127224 */ /* 0x000fe400078e00ff */
[----:B------:R-:W-:-:S06]  /*2700*/  VIADD R19, R5, 0x7fe00000 ;  /* 0x7fe0000005137836 */ /* 0x000fcc0000000000 */
[----:B------:R-:W-:-:S10]  /*2710*/  DMUL R26, R28, R18 ;  /* 0x000000121c1a7228 */ /* 0x000fd40000000000 */
[----:B------:R-:W-:-:S13]  /*2720*/  FSETP.GTU.AND P0, PT, |R27|, 1.469367938527859385e-39, PT ;  /* 0x001000001b00780b */ /* 0x000fda0003f0c200 */
[----:B------:R-:W-:Y:S05]  /*2730*/  @P0 BRA `(.L_x_26) ;  /* 0x0000000000940947 */ /* 0x000fea0003800000 */
[----:B------:R-:W-:Y:S01]  /*2740*/  DFMA R14, R28, -R14, R22 ;  /* 0x8000000e1c0e722b */ /* 0x000fe20000000016 */
[----:B------:R-:W-:-:S09]  /*2750*/  IMAD.MOV.U32 R18, RZ, RZ, RZ ;  /* 0x000000ffff127224 */ /* 0x000fd200078e00ff */
[C---:B------:R-:W-:Y:S02]  /*2760*/  FSETP.NEU.AND P0, PT, R15.reuse, RZ, PT ;  /* 0x000000ff0f00720b */ /* 0x040fe40003f0d000 */
[----:B------:R-:W-:-:S04]  /*2770*/  LOP3.LUT R13, R15, 0x80000000, R17, 0x48, !PT ;  /* 0x800000000f0d7812 */ /* 0x000fc800078e4811 */
[----:B------:R-:W-:-:S07]  /*2780*/  LOP3.LUT R19, R13, R19, RZ, 0xfc, !PT ;  /* 0x000000130d137212 */ /* 0x000fce00078efcff */
[----:B------:R-:W-:Y:S05]  /*2790*/  @!P0 BRA `(.L_x_26) ;  /* 0x00000000007c8947 */ /* 0x000fea0003800000 */
[----:B------:R-:W-:Y:S01]  /*27a0*/  IMAD.MOV R15, RZ, RZ, -R5 ;  /* 0x000000ffff0f7224 */ /* 0x000fe200078e0a05 */
[----:B------:R-:W-:Y:S01]  /*27b0*/  DMUL.RP R18, R28, R18 ;  /* 0x000000121c127228 */ /* 0x000fe20000008000 */
[----:B------:R-:W-:Y:S01]  /*27c0*/  IMAD.MOV.U32 R14, RZ, RZ, RZ ;  /* 0x000000ffff0e7224 */ /* 0x000fe200078e00ff */
[----:B------:R-:W-:-:S05]  /*27d0*/  IADD3 R5, PT, PT, -R5, -0x43300000, RZ ;  /* 0xbcd0000005057810 */ /* 0x000fca0007ffe1ff */
[----:B------:R-:W-:-:S03]  /*27e0*/  DFMA R14, R26, -R14, R28 ;  /* 0x8000000e1a0e722b */ /* 0x000fc6000000001c */
[----:B------:R-:W-:-:S07]  /*27f0*/  LOP3.LUT R13, R19, R13, RZ, 0x3c, !PT ;  /* 0x0000000d130d7212 */ /* 0x000fce00078e3cff */
[----:B------:R-:W-:-:S04]  /*2800*/  FSETP.NEU.AND P0, PT, |R15|, R5, PT ;  /* 0x000000050f00720b */ /* 0x000fc80003f0d200 */
[----:B------:R-:W-:Y:S02]  /*2810*/  FSEL R26, R18, R26, !P0 ;  /* 0x0000001a121a7208 */ /* 0x000fe40004000000 */
[----:B------:R-:W-:Y:S01]  /*2820*/  FSEL R27, R13, R27, !P0 ;  /* 0x0000001b0d1b7208 */ /* 0x000fe20004000000 */
[----:B------:R-:W-:Y:S06]  /*2830*/  BRA `(.L_x_26) ;  /* 0x0000000000547947 */ /* 0x000fec0003800000 */
.L_x_25:
[----:B------:R-:W-:-:S14]  /*2840*/  DSETP.NAN.AND P0, PT, R18, R18, PT ;  /* 0x000000121200722a */ /* 0x000fdc0003f08000 */
[----:B------:R-:W-:Y:S05]  /*2850*/  @P0 BRA `(.L_x_27) ;  /* 0x0000000000440947 */ /* 0x000fea0003800000 */
[----:B------:R-:W-:-:S14]  /*2860*/  DSETP.NAN.AND P0, PT, R16, R16, PT ;  /* 0x000000101000722a */ /* 0x000fdc0003f08000 */
[----:B------:R-:W-:Y:S05]  /*2870*/  @P0 BRA `(.L_x_28) ;  /* 0x0000000000300947 */ /* 0x000fea0003800000 */
[----:B------:R-:W-:Y:S01]  /*2880*/  ISETP.NE.AND P0, PT, R24, R30, PT ;  /* 0x0000001e1800720c */ /* 0x000fe20003f05270 */
[----:B------:R-:W-:Y:S02]  /*2890*/  IMAD.MOV.U32 R26, RZ, RZ, 0x0 ;  /* 0x00000000ff1a7424 */ /* 0x000fe400078e00ff */
[----:B------:R-:W-:-:S10]  /*28a0*/  IMAD.MOV.U32 R27, RZ, RZ, -0x80000 ;  /* 0xfff80000ff1b7424 */ /* 0x000fd400078e00ff */
[----:B------:R-:W-:Y:S05]  /*28b0*/  @!P0 BRA `(.L_x_26) ;  /* 0x0000000000348947 */ /* 0x000fea0003800000 */
[----:B------:R-:W-:Y:S02]  /*28c0*/  ISETP.NE.AND P0, PT, R24, 0x7ff00000, PT ;  /* 0x7ff000001800780c */ /* 0x000fe40003f05270 */
[----:B------:R-:W-:Y:S02]  /*28d0*/  LOP3.LUT R27, R19, 0x80000000, R17, 0x48, !PT ;  /* 0x80000000131b7812 */ /* 0x000fe400078e4811 */
[----:B------:R-:W-:-:S13]  /*28e0*/  ISETP.EQ.OR P0, PT, R30, RZ, !P0 ;  /* 0x000000ff1e00720c */ /* 0x000fda0004702670 */
[----:B------:R-:W-:Y:S01]  /*28f0*/  @P0 LOP3.LUT R5, R27, 0x7ff00000, RZ, 0xfc, !PT ;  /* 0x7ff000001b050812 */ /* 0x000fe200078efcff */
[----:B------:R-:W-:Y:S02]  /*2900*/  @!P0 IMAD.MOV.U32 R26, RZ, RZ, RZ ;  /* 0x000000ffff1a8224 */ /* 0x000fe400078e00ff */
[----:B------:R-:W-:Y:S02]  /*2910*/  @P0 IMAD.MOV.U32 R26, RZ, RZ, RZ ;  /* 0x000000ffff1a0224 */ /* 0x000fe400078e00ff */
[----:B------:R-:W-:Y:S01]  /*2920*/  @P0 IMAD.MOV.U32 R27, RZ, RZ, R5 ;  /* 0x000000ffff1b0224 */ /* 0x000fe200078e0005 */
[----:B------:R-:W-:Y:S06]  /*2930*/  BRA `(.L_x_26) ;  /* 0x0000000000147947 */ /* 0x000fec0003800000 */
.L_x_28:
[----:B------:R-:W-:Y:S01]  /*2940*/  LOP3.LUT R27, R17, 0x80000, RZ, 0xfc, !PT ;  /* 0x00080000111b7812 */ /* 0x000fe200078efcff */
[----:B------:R-:W-:Y:S01]  /*2950*/  IMAD.MOV.U32 R26, RZ, RZ, R16 ;  /* 0x000000ffff1a7224 */ /* 0x000fe200078e0010 */
[----:B------:R-:W-:Y:S06]  /*2960*/  BRA `(.L_x_26) ;  /* 0x0000000000087947 */ /* 0x000fec0003800000 */
.L_x_27:
[----:B------:R-:W-:Y:S01]  /*2970*/  LOP3.LUT R27, R19, 0x80000, RZ, 0xfc, !PT ;  /* 0x00080000131b7812 */ /* 0x000fe200078efcff */
[----:B------:R-:W-:-:S07]  /*2980*/  IMAD.MOV.U32 R26, RZ, RZ, R18 ;  /* 0x000000ffff1a7224 */ /* 0x000fce00078e0012 */
.L_x_26:
[----:B------:R-:W-:Y:S05]  /*2990*/  BSYNC.RECONVERGENT B2 ;  /* 0x0000000000027941 */ /* 0x000fea0003800200 */
.L_x_24:
[----:B------:R-:W-:-:S04]  /*29a0*/  IMAD.MOV.U32 R13, RZ, RZ, 0x0 ;  /* 0x00000000ff0d7424 */ /* 0x000fc800078e00ff */
[----:B------:R-:W-:Y:S05]  /*29b0*/  RET.REL.NODEC R12 `(_Z10PDH_kernelP10hist_entrymP7double4md) ;  /* 0xffffffd40c907950 */ /* 0x000fea0003c3ffff */
.L_x_29:
[----:B------:R-:W-:-:S00]  /*29c0*/  BRA `(.L_x_29) ;  /* 0xfffffffc00fc7947 */ /* 0x000fc0000383ffff */
[----:B------:R-:W-:-:S00]  /*29d0*/  NOP ;  /* 0x0000000000007918 */ /* 0x000fc00000000000 */
        /* <DEDUP_REMOVED lines=10> */
.L_x_30:


//--------------------- .nv.shared._Z10PDH_kernelP10hist_entrymP7double4md --------------------------
	.section	.nv.shared._Z10PDH_kernelP10hist_entrymP7double4md,"aw",@nobits
	.sectionflags	@""
	.align	16
.nv.shared._Z10PDH_kernelP10hist_entrymP7double4md:
	.zero		17408


//--------------------- .nv.shared.reserved.0     --------------------------
	.section	.nv.shared.reserved.0,"aw",@nobits
	.weak		__nv_reservedSMEM_offset_0_alias
	.size		__nv_reservedSMEM_offset_0_alias, 0, 64
	.other		__nv_reservedSMEM_offset_0_alias,@"STO_CUDA_RESERVED_SHARED STV_DEFAULT"
__nv_reservedSMEM_offset_0_alias:
	.zero		0
	.zero		64


//--------------------- .nv.constant0._Z10PDH_kernelP10hist_entrymP7double4md --------------------------
	.section	.nv.constant0._Z10PDH_kernelP10hist_entrymP7double4md,"a",@progbits
	.sectionflags	@""
	.align	4
.nv.constant0._Z10PDH_kernelP10hist_entrymP7double4md:
	.zero		936


//--------------------- SYMBOLS --------------------------

	.type		.nv.reservedSmem.offset0,@object
	.size		.nv.reservedSmem.offset0,0x4
	.type		.nv.reservedSmem.cap,@object
	.size		.nv.reservedSmem.cap,0x4
